	.target	sm_90a

	.elftype	@"ET_EXEC"


//--------------------- .note.nv.tkinfo           --------------------------
	.section	.note.nv.tkinfo,"",@"SHT_NOTE"
	.sectionflags	@"SHF_NOTE_NV_TKINFO"
	.tkinfo
        /*0018*/ 	.word	0x00000002
        /*0030*/ 	.string	""
        /*0030*/ 	.string	"ptxas"
        /*0030*/ 	.string	"Cuda compilation tools, release 13.0, V13.0.88"
        /*0030*/ 	.string	"Build cuda_13.0.r13.0/compiler.36424714_0"
        /*0030*/ 	.string	"-v  -suppress-debug-info  -lineinfo  -arch sm_90a "



//--------------------- .note.nv.cuinfo           --------------------------
	.section	.note.nv.cuinfo,"",@"SHT_NOTE"
	.sectionflags	@"SHF_NOTE_NV_CUINFO"
        /*0018*/ 	.short	0x0002
        /*001a*/ 	.short	0x005a
        /*001c*/ 	.short	0x0082
	.zero		2


//--------------------- .nv.info                  --------------------------
	.section	.nv.info,"",@"SHT_CUDA_INFO"
	.align	4


	//----- nvinfo : EIATTR_REGCOUNT
	.align		4
        /*0000*/ 	.byte	0x04, 0x2f
        /*0002*/ 	.short	(.L_1 - .L_0)
	.align		4
.L_0:
        /*0004*/ 	.word	index@(matmul_kernel)
        /*0008*/ 	.word	0x0000005e


	//----- nvinfo : EIATTR_FRAME_SIZE
	.align		4
.L_1:
        /*000c*/ 	.byte	0x04, 0x11
        /*000e*/ 	.short	(.L_3 - .L_2)
	.align		4
.L_2:
        /*0010*/ 	.word	index@(matmul_kernel)
        /*0014*/ 	.word	0x00000000


	//----- nvinfo : EIATTR_MIN_STACK_SIZE
	.align		4
.L_3:
        /*0018*/ 	.byte	0x04, 0x12
        /*001a*/ 	.short	(.L_5 - .L_4)
	.align		4
.L_4:
        /*001c*/ 	.word	index@(matmul_kernel)
        /*0020*/ 	.word	0x00000000
.L_5:


//--------------------- .nv.compat                --------------------------
	.section	.nv.compat,"",@"SHT_CUDA_COMPAT_INFO"
	.align	4
        /*0000*/ 	.byte	0x02, 0x09, 0x01, 0x00, 0x02, 0x02, 0x04, 0x00, 0x02, 0x05, 0x05, 0x00, 0x03, 0x07, 0x01, 0x01
        /*0010*/ 	.byte	0x02, 0x03, 0x00, 0x00, 0x02, 0x06, 0x01, 0x00, 0x04, 0x0b, 0x08, 0x00, 0x00, 0x00, 0x00, 0x00
        /*0020*/ 	.byte	0x00, 0x00, 0x00, 0x00


//--------------------- .nv.info.matmul_kernel    --------------------------
	.section	.nv.info.matmul_kernel,"",@"SHT_CUDA_INFO"
	.sectionflags	@""
	.align	4


	//----- nvinfo : EIATTR_CUDA_API_VERSION
	.align		4
        /*0000*/ 	.byte	0x04, 0x37
        /*0002*/ 	.short	(.L_7 - .L_6)
.L_6:
        /*0004*/ 	.word	0x00000082


	//----- nvinfo : EIATTR_KPARAM_INFO
	.align		4
.L_7:
        /*0008*/ 	.byte	0x04, 0x17
        /*000a*/ 	.short	(.L_9 - .L_8)
.L_8:
        /*000c*/ 	.word	0x00000000
        /*0010*/ 	.short	0x000d
        /*0012*/ 	.short	0x0048
        /*0014*/ 	.byte	0x00, 0xf4, 0x21, 0x00


	//----- nvinfo : EIATTR_KPARAM_INFO
	.align		4
.L_9:
        /*0018*/ 	.byte	0x04, 0x17
        /*001a*/ 	.short	(.L_11 - .L_10)
.L_10:
        /*001c*/ 	.word	0x00000000
        /*0020*/ 	.short	0x000c
        /*0022*/ 	.short	0x0040
        /*0024*/ 	.byte	0x00, 0xf4, 0x21, 0x00


	//----- nvinfo : EIATTR_KPARAM_INFO
	.align		4
.L_11:
        /*0028*/ 	.byte	0x04, 0x17
        /*002a*/ 	.short	(.L_13 - .L_12)
.L_12:
        /*002c*/ 	.word	0x00000000
        /*0030*/ 	.short	0x000b
        /*0032*/ 	.short	0x0038
        /*0034*/ 	.byte	0x00, 0xf0, 0x11, 0x00


	//----- nvinfo : EIATTR_KPARAM_INFO
	.align		4
.L_13:
        /*0038*/ 	.byte	0x04, 0x17
        /*003a*/ 	.short	(.L_15 - .L_14)
.L_14:
        /*003c*/ 	.word	0x00000000
        /*0040*/ 	.short	0x000a
        /*0042*/ 	.short	0x0034
        /*0044*/ 	.byte	0x00, 0xf0, 0x11, 0x00


	//----- nvinfo : EIATTR_KPARAM_INFO
	.align		4
.L_15:
        /*0048*/ 	.byte	0x04, 0x17
        /*004a*/ 	.short	(.L_17 - .L_16)
.L_16:
        /*004c*/ 	.word	0x00000000
        /*0050*/ 	.short	0x0009
        /*0052*/ 	.short	0x0030
        /*0054*/ 	.byte	0x00, 0xf0, 0x11, 0x00


	//----- nvinfo : EIATTR_KPARAM_INFO
	.align		4
.L_17:
        /*0058*/ 	.byte	0x04, 0x17
        /*005a*/ 	.short	(.L_19 - .L_18)
.L_18:
        /*005c*/ 	.word	0x00000000
        /*0060*/ 	.short	0x0008
        /*0062*/ 	.short	0x002c
        /*0064*/ 	.byte	0x00, 0xf0, 0x11, 0x00


	//----- nvinfo : EIATTR_KPARAM_INFO
	.align		4
.L_19:
        /*0068*/ 	.byte	0x04, 0x17
        /*006a*/ 	.short	(.L_21 - .L_20)
.L_20:
        /*006c*/ 	.word	0x00000000
        /*0070*/ 	.short	0x0007
        /*0072*/ 	.short	0x0028
        /*0074*/ 	.byte	0x00, 0xf0, 0x11, 0x00


	//----- nvinfo : EIATTR_KPARAM_INFO
	.align		4
.L_21:
        /*0078*/ 	.byte	0x04, 0x17
        /*007a*/ 	.short	(.L_23 - .L_22)
.L_22:
        /*007c*/ 	.word	0x00000000
        /*0080*/ 	.short	0x0006
        /*0082*/ 	.short	0x0024
        /*0084*/ 	.byte	0x00, 0xf0, 0x11, 0x00


	//----- nvinfo : EIATTR_KPARAM_INFO
	.align		4
.L_23:
        /*0088*/ 	.byte	0x04, 0x17
        /*008a*/ 	.short	(.L_25 - .L_24)
.L_24:
        /*008c*/ 	.word	0x00000000
        /*0090*/ 	.short	0x0005
        /*0092*/ 	.short	0x0020
        /*0094*/ 	.byte	0x00, 0xf0, 0x11, 0x00


	//----- nvinfo : EIATTR_KPARAM_INFO
	.align		4
.L_25:
        /*0098*/ 	.byte	0x04, 0x17
        /*009a*/ 	.short	(.L_27 - .L_26)
.L_26:
        /*009c*/ 	.word	0x00000000
        /*00a0*/ 	.short	0x0004
        /*00a2*/ 	.short	0x001c
        /*00a4*/ 	.byte	0x00, 0xf0, 0x11, 0x00


	//----- nvinfo : EIATTR_KPARAM_INFO
	.align		4
.L_27:
        /*00a8*/ 	.byte	0x04, 0x17
        /*00aa*/ 	.short	(.L_29 - .L_28)
.L_28:
        /*00ac*/ 	.word	0x00000000
        /*00b0*/ 	.short	0x0003
        /*00b2*/ 	.short	0x0018
        /*00b4*/ 	.byte	0x00, 0xf0, 0x11, 0x00


	//----- nvinfo : EIATTR_KPARAM_INFO
	.align		4
.L_29:
        /*00b8*/ 	.byte	0x04, 0x17
        /*00ba*/ 	.short	(.L_31 - .L_30)
.L_30:
        /*00bc*/ 	.word	0x00000000
        /*00c0*/ 	.short	0x0002
        /*00c2*/ 	.short	0x0010
        /*00c4*/ 	.byte	0x00, 0xf4, 0x21, 0x00


	//----- nvinfo : EIATTR_KPARAM_INFO
	.align		4
.L_31:
        /*00c8*/ 	.byte	0x04, 0x17
        /*00ca*/ 	.short	(.L_33 - .L_32)
.L_32:
        /*00cc*/ 	.word	0x00000000
        /*00d0*/ 	.short	0x0001
        /*00d2*/ 	.short	0x0008
        /*00d4*/ 	.byte	0x00, 0xf4, 0x21, 0x00


	//----- nvinfo : EIATTR_KPARAM_INFO
	.align		4
.L_33:
        /*00d8*/ 	.byte	0x04, 0x17
        /*00da*/ 	.short	(.L_35 - .L_34)
.L_34:
        /*00dc*/ 	.word	0x00000000
        /*00e0*/ 	.short	0x0000
        /*00e2*/ 	.short	0x0000
        /*00e4*/ 	.byte	0x00, 0xf4, 0x21, 0x00


	//----- nvinfo : EIATTR_SPARSE_MMA_MASK
	.align		4
.L_35:
        /*00e8*/ 	.byte	0x03, 0x50
        /*00ea*/ 	.short	0x0000


	//----- nvinfo : EIATTR_MAXREG_COUNT
	.align		4
        /*00ec*/ 	.byte	0x03, 0x1b
        /*00ee*/ 	.short	0x00ff


	//----- nvinfo : EIATTR_NUM_BARRIERS
	.align		4
        /*00f0*/ 	.byte	0x02, 0x4c
        /*00f2*/ 	.byte	0x01
	.zero		1


	//----- nvinfo : EIATTR_MERCURY_ISA_VERSION
	.align		4
        /*00f4*/ 	.byte	0x03, 0x5f
        /*00f6*/ 	.short	0x0101


	//----- nvinfo : EIATTR_EXIT_INSTR_OFFSETS
	.align		4
        /*00f8*/ 	.byte	0x04, 0x1c
        /*00fa*/ 	.short	(.L_37 - .L_36)


	//   ....[0]....
.L_36:
        /*00fc*/ 	.word	0x00001c80


	//   ....[1]....
        /*0100*/ 	.word	0x00001cb0


	//----- nvinfo : EIATTR_REQNTID
	.align		4
.L_37:
        /*0104*/ 	.byte	0x04, 0x10
        /*0106*/ 	.short	(.L_39 - .L_38)
.L_38:
        /*0108*/ 	.word	0x00000100
        /*010c*/ 	.word	0x00000001
        /*0110*/ 	.word	0x00000001


	//----- nvinfo : EIATTR_CBANK_PARAM_SIZE
	.align		4
.L_39:
        /*0114*/ 	.byte	0x03, 0x19
        /*0116*/ 	.short	0x0050


	//----- nvinfo : EIATTR_PARAM_CBANK
	.align		4
        /*0118*/ 	.byte	0x04, 0x0a
        /*011a*/ 	.short	(.L_41 - .L_40)
	.align		4
.L_40:
        /*011c*/ 	.word	index@(.nv.constant0.matmul_kernel)
        /*0120*/ 	.short	0x0210
        /*0122*/ 	.short	0x0050


	//----- nvinfo : EIATTR_SW_WAR
	.align		4
.L_41:
        /*0124*/ 	.byte	0x04, 0x36
        /*0126*/ 	.short	(.L_43 - .L_42)
.L_42:
        /*0128*/ 	.word	0x00000008
.L_43:


//--------------------- .nv.callgraph             --------------------------
	.section	.nv.callgraph,"",@"SHT_CUDA_CALLGRAPH"
	.align	4
	.sectionentsize	8
	.align		4
        /*0000*/ 	.word	0x00000000
	.align		4
        /*0004*/ 	.word	0xffffffff
	.align		4
        /*0008*/ 	.word	0x00000000
	.align		4
        /*000c*/ 	.word	0xfffffffe
	.align		4
        /*0010*/ 	.word	0x00000000
	.align		4
        /*0014*/ 	.word	0xfffffffd
	.align		4
        /*0018*/ 	.word	0x00000000
	.align		4
        /*001c*/ 	.word	0xfffffffc


//--------------------- .text.matmul_kernel       --------------------------
	.section	.text.matmul_kernel,"ax",@progbits
	.align	128
        .global         matmul_kernel
        .type           matmul_kernel,@function
        .size           matmul_kernel,(.L_x_4 - matmul_kernel)
        .other          matmul_kernel,@"STO_CUDA_ENTRY STV_DEFAULT"
matmul_kernel:
.text.matmul_kernel:
[----:B------:R-:W-:Y:S08]  /*0000*/  LDC R1, c[0x0][0x28] ;  /* 0x00000a00ff017b82 */ /* 0x000ff00000000800 */
[----:B------:R-:W0:Y:S01]  /*0010*/  LDC.64 R16, c[0x0][0x228] ;  /* 0x00008a00ff107b82 */ /* 0x000e220000000a00 */
[----:B------:R-:W1:Y:S01]  /*0020*/  S2R R5, SR_CTAID.X ;  /* 0x0000000000057919 */ /* 0x000e620000002500 */
[----:B------:R-:W-:Y:S01]  /*0030*/  UMOV UR4, 0x400 ;  /* 0x0000040000047882 */ /* 0x000fe20000000000 */
[----:B------:R-:W-:Y:S01]  /*0040*/  ULDC.64 UR12, c[0x0][0x208] ;  /* 0x00008200000c7ab9 */ /* 0x000fe20000000a00 */
[----:B------:R-:W-:-:S04]  /*0050*/  ULDC UR9, c[0x0][0x230] ;  /* 0x00008c0000097ab9 */ /* 0x000fc80000000800 */
[----:B------:R-:W2:Y:S08]  /*0060*/  LDC R42, c[0x0][0x230] ;  /* 0x00008c00ff2a7b82 */ /* 0x000eb00000000800 */
[----:B------:R-:W3:Y:S01]  /*0070*/  S2UR UR8, SR_CgaCtaId ;  /* 0x00000000000879c3 */ /* 0x000ee20000008800 */
[----:B0-----:R-:W-:-:S05]  /*0080*/  VIADD R0, R17, 0xf ;  /* 0x0000000f11007836 */ /* 0x001fca0000000000 */
[----:B------:R-:W-:Y:S01]  /*0090*/  SHF.R.S32.HI R3, RZ, 0x1f, R0 ;  /* 0x0000001fff037819 */ /* 0x000fe20000011400 */
[----:B--2---:R-:W-:-:S03]  /*00a0*/  VIADD R42, R42, 0x1f ;  /* 0x0000001f2a2a7836 */ /* 0x004fc60000000000 */
[----:B------:R-:W-:Y:S02]  /*00b0*/  LEA.HI R3, R3, R0, RZ, 0x4 ;  /* 0x0000000003037211 */ /* 0x000fe400078f20ff */
[----:B-1----:R-:W-:Y:S02]  /*00c0*/  IABS R8, R5 ;  /* 0x0000000500087213 */ /* 0x002fe40000000000 */
[----:B------:R-:W-:Y:S01]  /*00d0*/  SHF.R.S32.HI R3, RZ, 0x4, R3 ;  /* 0x00000004ff037819 */ /* 0x000fe20000011403 */
[----:B---3--:R-:W-:-:S04]  /*00e0*/  ULEA UR8, UR8, UR4, 0x18 ;  /* 0x0000000408087291 */ /* 0x008fc8000f8ec03f */
[----:B------:R-:W-:-:S05]  /*00f0*/  IMAD.SHL.U32 R4, R3, 0x8, RZ ;  /* 0x0000000803047824 */ /* 0x000fca00078e00ff */
[-C--:B------:R-:W-:Y:S02]  /*0100*/  IABS R7, R4.reuse ;  /* 0x0000000400077213 */ /* 0x080fe40000000000 */
[----:B------:R-:W-:Y:S02]  /*0110*/  IABS R10, R4 ;  /* 0x00000004000a7213 */ /* 0x000fe40000000000 */
[----:B------:R-:W0:Y:S08]  /*0120*/  I2F.RP R0, R7 ;  /* 0x0000000700007306 */ /* 0x000e300000209400 */
[----:B0-----:R-:W0:Y:S02]  /*0130*/  MUFU.RCP R0, R0 ;  /* 0x0000000000007308 */ /* 0x001e240000001000 */
[----:B0-----:R-:W-:-:S02]  /*0140*/  VIADD R2, R0, 0xffffffe ;  /* 0x0ffffffe00027836 */ /* 0x001fc40000000000 */
[----:B------:R-:W-:-:S04]  /*0150*/  IMAD.MOV R0, RZ, RZ, -R10 ;  /* 0x000000ffff007224 */ /* 0x000fc800078e0a0a */
[----:B------:R0:W1:Y:S02]  /*0160*/  F2I.FTZ.U32.TRUNC.NTZ R3, R2 ;  /* 0x0000000200037305 */ /* 0x000064000021f000 */
[----:B0-----:R-:W-:Y:S02]  /*0170*/  IMAD.MOV.U32 R2, RZ, RZ, RZ ;  /* 0x000000ffff027224 */ /* 0x001fe400078e00ff */
[----:B-1----:R-:W-:-:S04]  /*0180*/  IMAD.MOV R6, RZ, RZ, -R3 ;  /* 0x000000ffff067224 */ /* 0x002fc800078e0a03 */
[----:B------:R-:W-:Y:S02]  /*0190*/  IMAD R9, R6, R7, RZ ;  /* 0x0000000706097224 */ /* 0x000fe400078e02ff */
[----:B------:R-:W-:Y:S02]  /*01a0*/  IMAD.MOV.U32 R6, RZ, RZ, R8 ;  /* 0x000000ffff067224 */ /* 0x000fe400078e0008 */
[----:B------:R-:W-:-:S06]  /*01b0*/  IMAD.HI.U32 R3, R3, R9, R2 ;  /* 0x0000000903037227 */ /* 0x000fcc00078e0002 */
[----:B------:R-:W-:-:S04]  /*01c0*/  IMAD.HI.U32 R3, R3, R6, RZ ;  /* 0x0000000603037227 */ /* 0x000fc800078e00ff */
[----:B------:R-:W-:-:S05]  /*01d0*/  IMAD R0, R3, R0, R6 ;  /* 0x0000000003007224 */ /* 0x000fca00078e0206 */
[----:B------:R-:W-:-:S13]  /*01e0*/  ISETP.GT.U32.AND P1, PT, R7, R0, PT ;  /* 0x000000000700720c */ /* 0x000fda0003f24070 */
[----:B------:R-:W-:Y:S02]  /*01f0*/  @!P1 IMAD.IADD R0, R0, 0x1, -R7 ;  /* 0x0000000100009824 */ /* 0x000fe400078e0a07 */
[----:B------:R-:W-:Y:S01]  /*0200*/  @!P1 VIADD R3, R3, 0x1 ;  /* 0x0000000103039836 */ /* 0x000fe20000000000 */
[----:B------:R-:W-:Y:S02]  /*0210*/  ISETP.NE.AND P1, PT, R4, RZ, PT ;  /* 0x000000ff0400720c */ /* 0x000fe40003f25270 */
[----:B------:R-:W-:Y:S02]  /*0220*/  ISETP.GE.U32.AND P0, PT, R0, R7, PT ;  /* 0x000000070000720c */ /* 0x000fe40003f06070 */
[----:B------:R-:W-:-:S04]  /*0230*/  LOP3.LUT R0, R5, R4, RZ, 0x3c, !PT ;  /* 0x0000000405007212 */ /* 0x000fc800078e3cff */
[----:B------:R-:W-:Y:S01]  /*0240*/  ISETP.GE.AND P2, PT, R0, RZ, PT ;  /* 0x000000ff0000720c */ /* 0x000fe20003f46270 */
[----:B------:R-:W-:-:S06]  /*0250*/  VIADD R0, R16, 0x7f ;  /* 0x0000007f10007836 */ /* 0x000fcc0000000000 */
[----:B------:R-:W-:-:S04]  /*0260*/  @P0 VIADD R3, R3, 0x1 ;  /* 0x0000000103030836 */ /* 0x000fc80000000000 */
[----:B------:R-:W-:Y:S01]  /*0270*/  IMAD.MOV.U32 R2, RZ, RZ, R3 ;  /* 0x000000ffff027224 */ /* 0x000fe200078e0003 */
[----:B------:R-:W-:-:S03]  /*0280*/  SHF.R.S32.HI R3, RZ, 0x1f, R0 ;  /* 0x0000001fff037819 */ /* 0x000fc60000011400 */
[----:B------:R-:W-:Y:S01]  /*0290*/  @!P2 IMAD.MOV R2, RZ, RZ, -R2 ;  /* 0x000000ffff02a224 */ /* 0x000fe200078e0a02 */
[----:B------:R-:W-:Y:S02]  /*02a0*/  @!P1 LOP3.LUT R2, RZ, R4, RZ, 0x33, !PT ;  /* 0x00000004ff029212 */ /* 0x000fe400078e33ff */
[----:B------:R-:W-:-:S03]  /*02b0*/  LEA.HI R3, R3, R0, RZ, 0x7 ;  /* 0x0000000003037211 */ /* 0x000fc600078f38ff */
[----:B------:R-:W-:Y:S02]  /*02c0*/  IMAD.SHL.U32 R10, R2, 0x8, RZ ;  /* 0x00000008020a7824 */ /* 0x000fe400078e00ff */
[----:B------:R-:W-:-:S03]  /*02d0*/  IMAD.MOV R2, RZ, RZ, -R2 ;  /* 0x000000ffff027224 */ /* 0x000fc600078e0a02 */
[----:B------:R-:W-:Y:S01]  /*02e0*/  LEA.HI.SX32 R3, R3, -R10, 0x19 ;  /* 0x8000000a03037211 */ /* 0x000fe200078fcaff */
[----:B------:R-:W-:-:S03]  /*02f0*/  IMAD R4, R4, R2, R5 ;  /* 0x0000000204047224 */ /* 0x000fc600078e0205 */
[----:B------:R-:W-:Y:S02]  /*0300*/  VIMNMX R13, R3, 0x8, PT ;  /* 0x00000008030d7848 */ /* 0x000fe40003fe0100 */
[----:B------:R-:W-:Y:S02]  /*0310*/  IABS R9, R4 ;  /* 0x0000000400097213 */ /* 0x000fe40000000000 */
[----:B------:R-:W-:-:S04]  /*0320*/  IABS R7, R13 ;  /* 0x0000000d00077213 */ /* 0x000fc80000000000 */
[----:B------:R-:W0:Y:S08]  /*0330*/  I2F.RP R0, R7 ;  /* 0x0000000700007306 */ /* 0x000e300000209400 */
[----:B0-----:R-:W0:Y:S02]  /*0340*/  MUFU.RCP R0, R0 ;  /* 0x0000000000007308 */ /* 0x001e240000001000 */
[----:B0-----:R-:W-:-:S06]  /*0350*/  VIADD R3, R0, 0xffffffe ;  /* 0x0ffffffe00037836 */ /* 0x001fcc0000000000 */
[----:B------:R-:W0:Y:S02]  /*0360*/  F2I.FTZ.U32.TRUNC.NTZ R3, R3 ;  /* 0x0000000300037305 */ /* 0x000e24000021f000 */
[----:B0-----:R-:W-:-:S04]  /*0370*/  IMAD.MOV R6, RZ, RZ, -R3 ;  /* 0x000000ffff067224 */ /* 0x001fc800078e0a03 */
[----:B------:R-:W-:Y:S01]  /*0380*/  IMAD.MOV.U32 R2, RZ, RZ, R6 ;  /* 0x000000ffff027224 */ /* 0x000fe200078e0006 */
[----:B------:R-:W-:-:S03]  /*0390*/  IABS R6, R13 ;  /* 0x0000000d00067213 */ /* 0x000fc60000000000 */
[----:B------:R-:W-:Y:S02]  /*03a0*/  IMAD R5, R2, R7, RZ ;  /* 0x0000000702057224 */ /* 0x000fe400078e02ff */
[----:B------:R-:W-:-:S04]  /*03b0*/  IMAD.MOV.U32 R2, RZ, RZ, RZ ;  /* 0x000000ffff027224 */ /* 0x000fc800078e00ff */
[----:B------:R-:W-:-:S04]  /*03c0*/  IMAD.HI.U32 R2, R3, R5, R2 ;  /* 0x0000000503027227 */ /* 0x000fc800078e0002 */
[----:B------:R-:W-:Y:S02]  /*03d0*/  IMAD.MOV R3, RZ, RZ, -R6 ;  /* 0x000000ffff037224 */ /* 0x000fe400078e0a06 */
[----:B------:R-:W-:-:S04]  /*03e0*/  IMAD.HI.U32 R0, R2, R9, RZ ;  /* 0x0000000902007227 */ /* 0x000fc800078e00ff */
[----:B------:R-:W-:Y:S01]  /*03f0*/  IMAD R2, R0, R3, R9 ;  /* 0x0000000300027224 */ /* 0x000fe200078e0209 */
[----:B------:R-:W-:-:S04]  /*0400*/  LOP3.LUT R3, R4, R13, RZ, 0x3c, !PT ;  /* 0x0000000d04037212 */ /* 0x000fc800078e3cff */
[----:B------:R-:W-:Y:S02]  /*0410*/  ISETP.GT.U32.AND P1, PT, R7, R2, PT ;  /* 0x000000020700720c */ /* 0x000fe40003f24070 */
[----:B------:R-:W-:-:S11]  /*0420*/  ISETP.GE.AND P2, PT, R3, RZ, PT ;  /* 0x000000ff0300720c */ /* 0x000fd60003f46270 */
[----:B------:R-:W-:Y:S02]  /*0430*/  @!P1 IMAD.IADD R2, R2, 0x1, -R7 ;  /* 0x0000000102029824 */ /* 0x000fe400078e0a07 */
[----:B------:R-:W-:Y:S01]  /*0440*/  @!P1 VIADD R0, R0, 0x1 ;  /* 0x0000000100009836 */ /* 0x000fe20000000000 */
[----:B------:R-:W-:Y:S02]  /*0450*/  ISETP.NE.AND P1, PT, R13, RZ, PT ;  /* 0x000000ff0d00720c */ /* 0x000fe40003f25270 */
[----:B------:R-:W-:Y:S02]  /*0460*/  ISETP.GE.U32.AND P0, PT, R2, R7, PT ;  /* 0x000000070200720c */ /* 0x000fe40003f06070 */
[----:B------:R-:W0:Y:S11]  /*0470*/  S2R R2, SR_TID.X ;  /* 0x0000000000027919 */ /* 0x000e360000002100 */
[----:B------:R-:W-:Y:S01]  /*0480*/  @P0 VIADD R0, R0, 0x1 ;  /* 0x0000000100000836 */ /* 0x000fe20000000000 */
[----:B------:R-:W-:-:S03]  /*0490*/  ISETP.GT.AND P0, PT, R42, 0x1f, PT ;  /* 0x0000001f2a00780c */ /* 0x000fc60003f04270 */
[----:B------:R-:W-:-:S04]  /*04a0*/  IMAD.MOV.U32 R11, RZ, RZ, R0 ;  /* 0x000000ffff0b7224 */ /* 0x000fc800078e0000 */
[----:B------:R-:W-:Y:S01]  /*04b0*/  @!P2 IMAD.MOV R11, RZ, RZ, -R11 ;  /* 0x000000ffff0ba224 */ /* 0x000fe200078e0a0b */
[----:B------:R-:W-:-:S05]  /*04c0*/  @!P1 LOP3.LUT R11, RZ, R13, RZ, 0x33, !PT ;  /* 0x0000000dff0b9212 */ /* 0x000fca00078e33ff */
[----:B------:R-:W-:Y:S02]  /*04d0*/  IMAD.MOV R0, RZ, RZ, -R11 ;  /* 0x000000ffff007224 */ /* 0x000fe400078e0a0b */
[----:B------:R-:W-:Y:S02]  /*04e0*/  IMAD.SHL.U32 R11, R11, 0x10, RZ ;  /* 0x000000100b0b7824 */ /* 0x000fe400078e00ff */
[----:B------:R-:W-:Y:S01]  /*04f0*/  IMAD R0, R13, R0, R4 ;  /* 0x000000000d007224 */ /* 0x000fe200078e0204 */
[----:B0-----:R-:W-:-:S03]  /*0500*/  LOP3.LUT R79, R2, 0x7f, RZ, 0xc0, !PT ;  /* 0x0000007f024f7812 */ /* 0x001fc600078ec0ff */
[----:B------:R-:W-:Y:S01]  /*0510*/  IMAD.IADD R10, R10, 0x1, R0 ;  /* 0x000000010a0a7824 */ /* 0x000fe200078e0200 */
[----:B------:R-:W-:Y:S02]  /*0520*/  SHF.R.U32.HI R0, RZ, 0x7, R2 ;  /* 0x00000007ff007819 */ /* 0x000fe40000011602 */
[----:B------:R-:W-:Y:S01]  /*0530*/  LOP3.LUT R80, R2, 0xe0, RZ, 0xc0, !PT ;  /* 0x000000e002507812 */ /* 0x000fe200078ec0ff */
[----:B------:R-:W-:Y:S01]  /*0540*/  IMAD R10, R10, 0x80, R79 ;  /* 0x000000800a0a7824 */ /* 0x000fe200078e024f */
[----:B------:R-:W-:Y:S02]  /*0550*/  SGXT.U32 R0, R0, 0x1 ;  /* 0x000000010000781a */ /* 0x000fe40000000000 */
[----:B------:R-:W-:Y:S02]  /*0560*/  LOP3.LUT R78, R2, 0x80, RZ, 0xc0, !PT ;  /* 0x00000080024e7812 */ /* 0x000fe400078ec0ff */
[C---:B------:R-:W-:Y:S02]  /*0570*/  LOP3.LUT R3, R0.reuse, 0x2, RZ, 0xfc, !PT ;  /* 0x0000000200037812 */ /* 0x040fe400078efcff */
[----:B------:R-:W-:-:S02]  /*0580*/  LOP3.LUT R4, R0, 0x4, RZ, 0xfc, !PT ;  /* 0x0000000400047812 */ /* 0x000fc400078efcff */
[C---:B------:R-:W-:Y:S02]  /*0590*/  LOP3.LUT R5, R0.reuse, 0x6, RZ, 0xfc, !PT ;  /* 0x0000000600057812 */ /* 0x040fe400078efcff */
[C---:B------:R-:W-:Y:S02]  /*05a0*/  LOP3.LUT R6, R0.reuse, 0x8, RZ, 0xfc, !PT ;  /* 0x0000000800067812 */ /* 0x040fe400078efcff */
[C---:B------:R-:W-:Y:S02]  /*05b0*/  LOP3.LUT R7, R0.reuse, 0xa, RZ, 0xfc, !PT ;  /* 0x0000000a00077812 */ /* 0x040fe400078efcff */
[C---:B------:R-:W-:Y:S02]  /*05c0*/  LOP3.LUT R8, R0.reuse, 0xc, RZ, 0xfc, !PT ;  /* 0x0000000c00087812 */ /* 0x040fe400078efcff */
[----:B------:R-:W-:Y:S01]  /*05d0*/  LOP3.LUT R9, R0, 0xe, RZ, 0xfc, !PT ;  /* 0x0000000e00097812 */ /* 0x000fe200078efcff */
[----:B------:R-:W-:Y:S06]  /*05e0*/  @P0 BRA `(.L_x_0) ;  /* 0x0000000000180947 */ /* 0x000fec0003800000 */
[----:B------:R-:W-:Y:S01]  /*05f0*/  IMAD.SHL.U32 R12, R2, 0x20, RZ ;  /* 0x00000020020c7824 */ /* 0x000fe200078e00ff */
[----:B------:R-:W-:Y:S02]  /*0600*/  CS2R R24, SRZ ;  /* 0x0000000000187805 */ /* 0x000fe4000001ff00 */
[----:B------:R-:W-:Y:S02]  /*0610*/  CS2R R26, SRZ ;  /* 0x00000000001a7805 */ /* 0x000fe4000001ff00 */
[----:B------:R-:W-:Y:S02]  /*0620*/  CS2R R28, SRZ ;  /* 0x00000000001c7805 */ /* 0x000fe4000001ff00 */
[----:B------:R-:W-:Y:S01]  /*0630*/  CS2R R30, SRZ ;  /* 0x00000000001e7805 */ /* 0x000fe2000001ff00 */
[----:B------:R-:W-:Y:S06]  /*0640*/  BRA `(.L_x_1) ;  /* 0x0000000c00f07947 */ /* 0x000fec0003800000 */
.L_x_0:
[----:B------:R-:W-:Y:S01]  /*0650*/  IABS R22, R16 ;  /* 0x0000001000167213 */ /* 0x000fe20000000000 */
[----:B------:R-:W0:Y:S01]  /*0660*/  LDC R34, c[0x0][0x23c] ;  /* 0x00008f00ff227b82 */ /* 0x000e220000000800 */
[----:B------:R-:W-:Y:S01]  /*0670*/  IABS R21, R17 ;  /* 0x0000001100157213 */ /* 0x000fe20000000000 */
[----:B------:R-:W-:Y:S01]  /*0680*/  ULDC UR4, c[0x0][0x234] ;  /* 0x00008d0000047ab9 */ /* 0x000fe20000000800 */
[----:B------:R-:W1:Y:S01]  /*0690*/  I2F.RP R19, R22 ;  /* 0x0000001600137306 */ /* 0x000e620000209400 */
[----:B------:R-:W-:Y:S01]  /*06a0*/  IABS R20, R10 ;  /* 0x0000000a00147213 */ /* 0x000fe20000000000 */
[----:B------:R-:W-:Y:S01]  /*06b0*/  ULDC.64 UR6, c[0x0][0x210] ;  /* 0x0000840000067ab9 */ /* 0x000fe20000000a00 */
[----:B------:R-:W-:Y:S02]  /*06c0*/  LEA.HI R24, R80, R11, RZ, 0x1b ;  /* 0x0000000b50187211 */ /* 0x000fe400078fd8ff */
[----:B------:R-:W-:Y:S02]  /*06d0*/  CS2R R26, SRZ ;  /* 0x00000000001a7805 */ /* 0x000fe4000001ff00 */
[----:B------:R-:W-:Y:S01]  /*06e0*/  ISETP.GE.AND P1, PT, R10, RZ, PT ;  /* 0x000000ff0a00720c */ /* 0x000fe20003f26270 */
[----:B------:R-:W2:Y:S01]  /*06f0*/  LDC R67, c[0x0][0x238] ;  /* 0x00008e00ff437b82 */ /* 0x000ea20000000800 */
[----:B------:R-:W-:Y:S01]  /*0700*/  IABS R25, R24 ;  /* 0x0000001800197213 */ /* 0x000fe20000000000 */
[----:B------:R-:W3:Y:S01]  /*0710*/  I2F.RP R18, R21 ;  /* 0x0000001500127306 */ /* 0x000ee20000209400 */
[----:B------:R-:W-:-:S02]  /*0720*/  LOP3.LUT R32, R0, 0x1c, RZ, 0xfc, !PT ;  /* 0x0000001c00207812 */ /* 0x000fc400078efcff */
[----:B------:R-:W-:Y:S02]  /*0730*/  CS2R R28, SRZ ;  /* 0x00000000001c7805 */ /* 0x000fe4000001ff00 */
[----:B------:R-:W-:Y:S02]  /*0740*/  LOP3.LUT R33, R0, 0x1e, RZ, 0xfc, !PT ;  /* 0x0000001e00217812 */ /* 0x000fe400078efcff */
[----:B------:R-:W-:Y:S01]  /*0750*/  CS2R R30, SRZ ;  /* 0x00000000001e7805 */ /* 0x000fe2000001ff00 */
[----:B-1----:R-:W1:Y:S08]  /*0760*/  MUFU.RCP R19, R19 ;  /* 0x0000001300137308 */ /* 0x002e700000001000 */
[----:B---3--:R-:W3:Y:S01]  /*0770*/  MUFU.RCP R18, R18 ;  /* 0x0000001200127308 */ /* 0x008ee20000001000 */
[----:B--2---:R-:W-:-:S02]  /*0780*/  IMAD.SHL.U32 R35, R67, 0x20, RZ ;  /* 0x0000002043237824 */ /* 0x004fc400078e00ff */
[-C--:B------:R-:W-:Y:S02]  /*0790*/  IMAD R37, R0, R67.reuse, RZ ;  /* 0x0000004300257224 */ /* 0x080fe400078e02ff */
[----:B-1----:R-:W-:Y:S02]  /*07a0*/  VIADD R14, R19, 0xffffffe ;  /* 0x0ffffffe130e7836 */ /* 0x002fe40000000000 */
[-C--:B------:R-:W-:Y:S02]  /*07b0*/  IMAD R39, R33, R67.reuse, RZ ;  /* 0x0000004321277224 */ /* 0x080fe400078e02ff */
[----:B------:R1:W2:Y:S01]  /*07c0*/  F2I.FTZ.U32.TRUNC.NTZ R15, R14 ;  /* 0x0000000e000f7305 */ /* 0x0002a2000021f000 */
[-C--:B------:R-:W-:Y:S02]  /*07d0*/  IMAD R41, R32, R67.reuse, RZ ;  /* 0x0000004320297224 */ /* 0x080fe400078e02ff */
[----:B---3--:R-:W-:Y:S02]  /*07e0*/  VIADD R12, R18, 0xffffffe ;  /* 0x0ffffffe120c7836 */ /* 0x008fe40000000000 */
[----:B------:R-:W-:-:S02]  /*07f0*/  IMAD R55, R9, R67, RZ ;  /* 0x0000004309377224 */ /* 0x000fc400078e02ff */
[-C--:B------:R-:W-:Y:S01]  /*0800*/  IMAD R57, R8, R67.reuse, RZ ;  /* 0x0000004308397224 */ /* 0x080fe200078e02ff */
[----:B------:R3:W4:Y:S01]  /*0810*/  F2I.FTZ.U32.TRUNC.NTZ R13, R12 ;  /* 0x0000000c000d7305 */ /* 0x000722000021f000 */
[----:B-1----:R-:W-:Y:S02]  /*0820*/  IMAD.MOV.U32 R14, RZ, RZ, RZ ;  /* 0x000000ffff0e7224 */ /* 0x002fe400078e00ff */
[-C--:B------:R-:W-:Y:S02]  /*0830*/  IMAD R59, R7, R67.reuse, RZ ;  /* 0x00000043073b7224 */ /* 0x080fe400078e02ff */
[----:B------:R-:W-:Y:S02]  /*0840*/  IMAD R61, R6, R67, RZ ;  /* 0x00000043063d7224 */ /* 0x000fe400078e02ff */
[----:B--2---:R-:W-:Y:S02]  /*0850*/  IMAD.MOV R23, RZ, RZ, -R15 ;  /* 0x000000ffff177224 */ /* 0x004fe400078e0a0f */
[----:B---3--:R-:W-:-:S02]  /*0860*/  IMAD.MOV.U32 R12, RZ, RZ, RZ ;  /* 0x000000ffff0c7224 */ /* 0x008fc400078e00ff */
[----:B------:R-:W-:Y:S02]  /*0870*/  IMAD R23, R23, R22, RZ ;  /* 0x0000001617177224 */ /* 0x000fe400078e02ff */
[----:B------:R-:W-:Y:S02]  /*0880*/  IMAD R63, R5, R67, RZ ;  /* 0x00000043053f7224 */ /* 0x000fe400078e02ff */
[----:B------:R-:W-:-:S04]  /*0890*/  IMAD.HI.U32 R15, R15, R23, R14 ;  /* 0x000000170f0f7227 */ /* 0x000fc800078e000e */
[----:B----4-:R-:W-:Y:S02]  /*08a0*/  IMAD.MOV R18, RZ, RZ, -R13 ;  /* 0x000000ffff127224 */ /* 0x010fe400078e0a0d */
[----:B------:R-:W-:Y:S02]  /*08b0*/  VIADD R14, R24, 0x8 ;  /* 0x00000008180e7836 */ /* 0x000fe40000000000 */
[----:B------:R-:W-:Y:S02]  /*08c0*/  IMAD.MOV.U32 R23, RZ, RZ, R20 ;  /* 0x000000ffff177224 */ /* 0x000fe400078e0014 */
[----:B------:R-:W-:Y:S01]  /*08d0*/  IMAD R19, R18, R21, RZ ;  /* 0x0000001512137224 */ /* 0x000fe200078e02ff */
[----:B------:R-:W-:Y:S01]  /*08e0*/  IABS R20, R14 ;  /* 0x0000000e00147213 */ /* 0x000fe20000000000 */
[----:B------:R-:W-:-:S04]  /*08f0*/  IMAD.HI.U32 R15, R15, R23, RZ ;  /* 0x000000170f0f7227 */ /* 0x000fc800078e00ff */
[----:B------:R-:W-:-:S04]  /*0900*/  IMAD.HI.U32 R12, R13, R19, R12 ;  /* 0x000000130d0c7227 */ /* 0x000fc800078e000c */
[----:B------:R-:W-:Y:S02]  /*0910*/  IMAD.MOV R15, RZ, RZ, -R15 ;  /* 0x000000ffff0f7224 */ /* 0x000fe400078e0a0f */
[----:B------:R-:W-:Y:S02]  /*0920*/  IMAD.MOV.U32 R18, RZ, RZ, R20 ;  /* 0x000000ffff127224 */ /* 0x000fe400078e0014 */
[----:B------:R-:W-:Y:S01]  /*0930*/  IMAD R19, R22, R15, R23 ;  /* 0x0000000f16137224 */ /* 0x000fe200078e0217 */
[----:B------:R-:W-:Y:S01]  /*0940*/  LOP3.LUT R23, R0, 0x1a, RZ, 0xfc, !PT ;  /* 0x0000001a00177812 */ /* 0x000fe200078efcff */
[----:B------:R-:W-:Y:S02]  /*0950*/  IMAD.MOV.U32 R20, RZ, RZ, R25 ;  /* 0x000000ffff147224 */ /* 0x000fe400078e0019 */
[----:B------:R-:W-:Y:S01]  /*0960*/  IMAD.HI.U32 R13, R12, R18, RZ ;  /* 0x000000120c0d7227 */ /* 0x000fe200078e00ff */
[----:B------:R-:W-:-:S03]  /*0970*/  ISETP.GT.U32.AND P0, PT, R22, R19, PT ;  /* 0x000000131600720c */ /* 0x000fc60003f04070 */
[----:B------:R-:W-:-:S04]  /*0980*/  IMAD.HI.U32 R12, R12, R20, RZ ;  /* 0x000000140c0c7227 */ /* 0x000fc800078e00ff */
[----:B------:R-:W-:Y:S02]  /*0990*/  IMAD.MOV R13, RZ, RZ, -R13 ;  /* 0x000000ffff0d7224 */ /* 0x000fe400078e0a0d */
[----:B------:R-:W-:Y:S02]  /*09a0*/  IMAD.MOV R12, RZ, RZ, -R12 ;  /* 0x000000ffff0c7224 */ /* 0x000fe400078e0a0c */
[C---:B------:R-:W-:Y:S01]  /*09b0*/  IMAD R15, R21.reuse, R13, R18 ;  /* 0x0000000d150f7224 */ /* 0x040fe200078e0212 */
[----:B------:R-:W-:Y:S01]  /*09c0*/  SHF.R.S32.HI R13, RZ, 0x1f, R42 ;  /* 0x0000001fff0d7819 */ /* 0x000fe2000001142a */
[----:B------:R-:W-:Y:S01]  /*09d0*/  IMAD R18, R21, R12, R20 ;  /* 0x0000000c15127224 */ /* 0x000fe200078e0214 */
[----:B------:R-:W-:Y:S01]  /*09e0*/  SHF.R.S32.HI R20, RZ, 0x2, R2 ;  /* 0x00000002ff147819 */ /* 0x000fe20000011402 */
[----:B------:R-:W-:Y:S01]  /*09f0*/  @!P0 IMAD.IADD R19, R19, 0x1, -R22 ;  /* 0x0000000113138824 */ /* 0x000fe200078e0a16 */
[C---:B------:R-:W-:Y:S01]  /*0a00*/  ISETP.GT.U32.AND P3, PT, R21.reuse, R15, PT ;  /* 0x0000000f1500720c */ /* 0x040fe20003f64070 */
[----:B------:R-:W-:Y:S01]  /*0a10*/  IMAD.SHL.U32 R12, R2, 0x20, RZ ;  /* 0x00000020020c7824 */ /* 0x000fe200078e00ff */
[----:B------:R-:W-:Y:S01]  /*0a20*/  ISETP.GT.U32.AND P4, PT, R21, R18, PT ;  /* 0x000000121500720c */ /* 0x000fe20003f84070 */
[----:B------:R-:W-:Y:S01]  /*0a30*/  IMAD R43, R23, R67, RZ ;  /* 0x00000043172b7224 */ /* 0x000fe200078e02ff */
[----:B------:R-:W-:Y:S01]  /*0a40*/  ISETP.GT.U32.AND P2, PT, R22, R19, PT ;  /* 0x000000131600720c */ /* 0x000fe20003f44070 */
[----:B------:R-:W-:Y:S01]  /*0a50*/  IMAD R65, R4, R67, RZ ;  /* 0x0000004304417224 */ /* 0x000fe200078e02ff */
[----:B------:R-:W-:-:S02]  /*0a60*/  LEA.HI R42, R13, R42, RZ, 0x5 ;  /* 0x0000002a0d2a7211 */ /* 0x000fc400078f28ff */
[----:B------:R-:W-:Y:S02]  /*0a70*/  ISETP.GE.AND P0, PT, R24, RZ, PT ;  /* 0x000000ff1800720c */ /* 0x000fe40003f06270 */
[----:B------:R-:W-:Y:S02]  /*0a80*/  CS2R R24, SRZ ;  /* 0x0000000000187805 */ /* 0x000fe4000001ff00 */
[----:B------:R-:W-:Y:S02]  /*0a90*/  SGXT R20, R20, 0x1 ;  /* 0x000000011414781a */ /* 0x000fe40000000200 */
[----:B------:R-:W-:Y:S01]  /*0aa0*/  LOP3.LUT R13, R12, 0xf60, RZ, 0xc0, !PT ;  /* 0x00000f600c0d7812 */ /* 0x000fe200078ec0ff */
[--C-:B------:R-:W-:Y:S01]  /*0ab0*/  @!P3 IMAD.IADD R15, R15, 0x1, -R21.reuse ;  /* 0x000000010f0fb824 */ /* 0x100fe200078e0a15 */
[----:B------:R-:W-:Y:S01]  /*0ac0*/  ISETP.NE.AND P3, PT, R16, RZ, PT ;  /* 0x000000ff1000720c */ /* 0x000fe20003f65270 */
[----:B------:R-:W-:Y:S01]  /*0ad0*/  @!P4 IMAD.IADD R18, R18, 0x1, -R21 ;  /* 0x000000011212c824 */ /* 0x000fe200078e0a15 */
[----:B------:R-:W-:Y:S01]  /*0ae0*/  LOP3.LUT R69, R13, 0x90, R20, 0xf8, !PT ;  /* 0x000000900d457812 */ /* 0x000fe200078ef814 */
[----:B------:R-:W-:Y:S01]  /*0af0*/  @!P2 IMAD.IADD R19, R19, 0x1, -R22 ;  /* 0x000000011313a824 */ /* 0x000fe200078e0a16 */
[----:B------:R-:W-:-:S02]  /*0b00*/  ISETP.GT.U32.AND P4, PT, R21, R15, PT ;  /* 0x0000000f1500720c */ /* 0x000fc40003f84070 */
[----:B------:R-:W-:Y:S01]  /*0b10*/  ISETP.GT.U32.AND P5, PT, R21, R18, PT ;  /* 0x000000121500720c */ /* 0x000fe20003fa4070 */
[----:B------:R-:W-:Y:S01]  /*0b20*/  @!P1 IMAD.MOV R19, RZ, RZ, -R19 ;  /* 0x000000ffff139224 */ /* 0x000fe200078e0a13 */
[----:B------:R-:W-:Y:S02]  /*0b30*/  ISETP.GE.AND P2, PT, R14, RZ, PT ;  /* 0x000000ff0e00720c */ /* 0x000fe40003f46270 */
[----:B------:R-:W-:Y:S02]  /*0b40*/  LOP3.LUT R13, R2, 0x1f, RZ, 0xc0, !PT ;  /* 0x0000001f020d7812 */ /* 0x000fe400078ec0ff */
[----:B------:R-:W-:Y:S02]  /*0b50*/  ISETP.NE.AND P1, PT, R17, RZ, PT ;  /* 0x000000ff1100720c */ /* 0x000fe40003f25270 */
[----:B------:R-:W-:Y:S02]  /*0b60*/  @!P3 LOP3.LUT R19, RZ, R16, RZ, 0x33, !PT ;  /* 0x00000010ff13b212 */ /* 0x000fe400078e33ff */
[----:B------:R-:W-:Y:S01]  /*0b70*/  LOP3.LUT R16, RZ, R17, RZ, 0x33, !PT ;  /* 0x00000011ff107212 */ /* 0x000fe200078e33ff */
[--C-:B------:R-:W-:Y:S01]  /*0b80*/  @!P4 IMAD.IADD R15, R15, 0x1, -R21.reuse ;  /* 0x000000010f0fc824 */ /* 0x100fe200078e0a15 */
[----:B------:R-:W-:Y:S01]  /*0b90*/  SHF.R.U32.HI R22, RZ, 0x5, R2 ;  /* 0x00000005ff167819 */ /* 0x000fe20000011602 */
[----:B------:R-:W-:Y:S01]  /*0ba0*/  @!P5 IMAD.IADD R18, R18, 0x1, -R21 ;  /* 0x000000011212d824 */ /* 0x000fe200078e0a15 */
[----:B------:R-:W-:Y:S01]  /*0bb0*/  LOP3.LUT R20, R0, 0x14, RZ, 0xfc, !PT ;  /* 0x0000001400147812 */ /* 0x000fe200078efcff */
[----:B------:R-:W-:Y:S01]  /*0bc0*/  @!P2 IMAD.MOV R15, RZ, RZ, -R15 ;  /* 0x000000ffff0fa224 */ /* 0x000fe200078e0a0f */
[----:B------:R-:W-:Y:S01]  /*0bd0*/  R2UR UR10, R22 ;  /* 0x00000000160a72ca */ /* 0x000fe200000e0000 */
[----:B0-----:R-:W-:Y:S01]  /*0be0*/  IMAD R17, R13, R34, RZ ;  /* 0x000000220d117224 */ /* 0x001fe200078e02ff */
[----:B------:R-:W-:Y:S01]  /*0bf0*/  LOP3.LUT R21, R0, 0x16, RZ, 0xfc, !PT ;  /* 0x0000001600157812 */ /* 0x000fe200078efcff */
[----:B------:R-:W-:Y:S01]  /*0c00*/  IMAD R19, R19, UR4, RZ ;  /* 0x0000000413137c24 */ /* 0x000fe2000f8e02ff */
[----:B------:R-:W-:Y:S01]  /*0c10*/  ULDC.64 UR4, c[0x0][0x218] ;  /* 0x0000860000047ab9 */ /* 0x000fe20000000a00 */
[----:B------:R-:W-:Y:S01]  /*0c20*/  @!P0 IMAD.MOV R18, RZ, RZ, -R18 ;  /* 0x000000ffff128224 */ /* 0x000fe200078e0a12 */
[----:B------:R-:W-:Y:S01]  /*0c30*/  SEL R38, R16, R15, !P1 ;  /* 0x0000000f10267207 */ /* 0x000fe20004800000 */
[-C--:B------:R-:W-:Y:S01]  /*0c40*/  IMAD R47, R21, R67.reuse, RZ ;  /* 0x00000043152f7224 */ /* 0x080fe200078e02ff */
[----:B------:R-:W-:Y:S01]  /*0c50*/  IADD3 R15, P0, R17, UR4, RZ ;  /* 0x00000004110f7c10 */ /* 0x000fe2000ff1e0ff */
[----:B------:R-:W-:Y:S01]  /*0c60*/  UIADD3 UR4, UR8, 0x1000, URZ ;  /* 0x0000100008047890 */ /* 0x000fe2000fffe03f */
[----:B------:R-:W-:Y:S01]  /*0c70*/  IADD3 R14, P2, R19, UR6, RZ ;  /* 0x00000006130e7c10 */ /* 0x000fe2000ff5e0ff */
[-C--:B------:R-:W-:Y:S01]  /*0c80*/  IMAD R49, R20, R67.reuse, RZ ;  /* 0x0000004314317224 */ /* 0x080fe200078e02ff */
[----:B------:R-:W-:Y:S01]  /*0c90*/  SEL R40, R16, R18, !P1 ;  /* 0x0000001210287207 */ /* 0x000fe20004800000 */
[----:B------:R-:W-:Y:S01]  /*0ca0*/  USHF.R.U32.HI UR4, URZ, 0x4, UR4 ;  /* 0x000000043f047899 */ /* 0x000fe20008011604 */
[----:B------:R-:W-:Y:S01]  /*0cb0*/  LEA.HI.X.SX32 R17, R17, UR5, 0x1, P0 ;  /* 0x0000000511117c11 */ /* 0x000fe200080f0eff */
[----:B------:R-:W-:Y:S01]  /*0cc0*/  IMAD.SHL.U32 R34, R34, 0x20, RZ ;  /* 0x0000002022227824 */ /* 0x000fe200078e00ff */
[----:B------:R-:W-:Y:S01]  /*0cd0*/  LEA.HI.X.SX32 R16, R19, UR7, 0x1, P2 ;  /* 0x0000000713107c11 */ /* 0x000fe200090f0eff */
[----:B------:R-:W-:Y:S01]  /*0ce0*/  ULDC UR7, c[0x0][0x240] ;  /* 0x0000900000077ab9 */ /* 0x000fe20000000800 */
[----:B------:R-:W-:Y:S01]  /*0cf0*/  ISETP.NE.U32.AND P0, PT, R78, RZ, PT ;  /* 0x000000ff4e00720c */ /* 0x000fe20003f05070 */
[----:B------:R-:W-:Y:S01]  /*0d00*/  IMAD R38, R38, UR7, RZ ;  /* 0x0000000726267c24 */ /* 0x000fe2000f8e02ff */
[----:B------:R-:W-:Y:S01]  /*0d10*/  LOP3.LUT R18, R0, 0x10, RZ, 0xfc, !PT ;  /* 0x0000001000127812 */ /* 0x000fe200078efcff */
[----:B------:R-:W-:Y:S01]  /*0d20*/  IMAD R40, R40, UR7, RZ ;  /* 0x0000000728287c24 */ /* 0x000fe2000f8e02ff */
[C---:B------:R-:W-:Y:S01]  /*0d30*/  LOP3.LUT R19, R0.reuse, 0x12, RZ, 0xfc, !PT ;  /* 0x0000001200137812 */ /* 0x040fe200078efcff */
[----:B------:R-:W-:Y:S01]  /*0d40*/  USGXT.U32 UR6, UR4, 0xe ;  /* 0x0000000e0406789a */ /* 0x000fe20008000000 */
[----:B------:R-:W-:Y:S01]  /*0d50*/  LOP3.LUT R22, R0, 0x18, RZ, 0xfc, !PT ;  /* 0x0000001800167812 */ /* 0x000fe200078efcff */
[-C--:B------:R-:W-:Y:S01]  /*0d60*/  IMAD R53, R18, R67.reuse, RZ ;  /* 0x0000004312357224 */ /* 0x080fe200078e02ff */
[----:B------:R-:W-:Y:S01]  /*0d70*/  SEL R71, RZ, 0x90, !P0 ;  /* 0x00000090ff477807 */ /* 0x000fe20004000000 */
[-C--:B------:R-:W-:Y:S01]  /*0d80*/  IMAD R51, R19, R67.reuse, RZ ;  /* 0x0000004313337224 */ /* 0x080fe200078e02ff */
[----:B------:R-:W-:Y:S01]  /*0d90*/  LOP3.LUT R36, R69, R0, RZ, 0xfc, !PT ;  /* 0x0000000045247212 */ /* 0x000fe200078efcff */
[-C--:B------:R-:W-:Y:S01]  /*0da0*/  IMAD R45, R22, R67.reuse, RZ ;  /* 0x00000043162d7224 */ /* 0x080fe200078e02ff */
[----:B------:R-:W-:Y:S01]  /*0db0*/  SHF.R.S32.HI R42, RZ, 0x5, R42 ;  /* 0x00000005ff2a7819 */ /* 0x000fe2000001142a */
[----:B------:R-:W-:Y:S01]  /*0dc0*/  IMAD R67, R3, R67, RZ ;  /* 0x0000004303437224 */ /* 0x000fe200078e02ff */
[----:B------:R-:W-:-:S02]  /*0dd0*/  LOP3.LUT R44, R71, 0x7f, R2, 0x78, !PT ;  /* 0x0000007f472c7812 */ /* 0x000fc400078e7802 */
[----:B------:R-:W-:Y:S02]  /*0de0*/  LOP3.LUT R46, R36, 0x10, RZ, 0x3c, !PT ;  /* 0x00000010242e7812 */ /* 0x000fe400078e3cff */
[----:B------:R-:W-:Y:S02]  /*0df0*/  SHF.R.S32.HI R48, RZ, 0x1f, R38 ;  /* 0x0000001fff307819 */ /* 0x000fe40000011426 */
[----:B------:R-:W-:-:S07]  /*0e00*/  SHF.R.S32.HI R50, RZ, 0x1f, R40 ;  /* 0x0000001fff327819 */ /* 0x000fce0000011428 */
.L_x_2:
[----:B------:R-:W-:Y:S02]  /*0e10*/  ISETP.GE.AND P1, PT, R0, UR9, PT ;  /* 0x0000000900007c0c */ /* 0x000fe4000bf26270 */
[----:B------:R-:W-:Y:S02]  /*0e20*/  ISETP.GE.AND P3, PT, R3, UR9, PT ;  /* 0x0000000903007c0c */ /* 0x000fe4000bf66270 */
[-C--:B------:R-:W-:Y:S02]  /*0e30*/  IADD3 R82, P0, R37, R14.reuse, RZ ;  /* 0x0000000e25527210 */ /* 0x080fe40007f1e0ff */
[----:B0-----:R-:W-:Y:S02]  /*0e40*/  IADD3 R76, P2, R67, R14, RZ ;  /* 0x0000000e434c7210 */ /* 0x001fe40007f5e0ff */
[----:B------:R-:W-:Y:S02]  /*0e50*/  PRMT R69, RZ, 0x7610, R69 ;  /* 0x00007610ff457816 */ /* 0x000fe40000000045 */
[----:B------:R-:W-:-:S02]  /*0e60*/  PRMT R71, RZ, 0x7610, R71 ;  /* 0x00007610ff477816 */ /* 0x000fc40000000047 */
[-C--:B------:R-:W-:Y:S02]  /*0e70*/  LEA.HI.X.SX32 R83, R37, R16.reuse, 0x1, P0 ;  /* 0x0000001025537211 */ /* 0x080fe400000f0eff */
[----:B------:R-:W-:Y:S02]  /*0e80*/  LEA.HI.X.SX32 R77, R67, R16, 0x1, P2 ;  /* 0x00000010434d7211 */ /* 0x000fe400010f0eff */
[----:B------:R-:W-:Y:S01]  /*0e90*/  ISETP.GE.AND P0, PT, R4, UR9, PT ;  /* 0x0000000904007c0c */ /* 0x000fe2000bf06270 */
[----:B------:R0:W2:Y:S01]  /*0ea0*/  @!P1 LDG.E.U8 R69, desc[UR12][R82.64] ;  /* 0x0000000c52459981 */ /* 0x0000a2000c1e1100 */
[----:B------:R-:W-:Y:S02]  /*0eb0*/  ISETP.GE.AND P2, PT, R5, UR9, PT ;  /* 0x0000000905007c0c */ /* 0x000fe4000bf46270 */
[-C--:B------:R-:W-:Y:S01]  /*0ec0*/  IADD3 R86, P1, R65, R14.reuse, RZ ;  /* 0x0000000e41567210 */ /* 0x080fe20007f3e0ff */
[----:B------:R-:W3:Y:S01]  /*0ed0*/  @!P3 LDG.E.U8 R71, desc[UR12][R76.64] ;  /* 0x0000000c4c47b981 */ /* 0x000ee2000c1e1100 */
[----:B------:R-:W-:-:S02]  /*0ee0*/  IADD3 R84, P3, R63, R14, RZ ;  /* 0x0000000e3f547210 */ /* 0x000fc40007f7e0ff */
[----:B------:R-:W-:Y:S02]  /*0ef0*/  PRMT R73, RZ, 0x7610, R73 ;  /* 0x00007610ff497816 */ /* 0x000fe40000000049 */
[----:B------:R-:W-:Y:S02]  /*0f00*/  PRMT R75, RZ, 0x7610, R75 ;  /* 0x00007610ff4b7816 */ /* 0x000fe4000000004b */
[-C--:B------:R-:W-:Y:S02]  /*0f10*/  LEA.HI.X.SX32 R87, R65, R16.reuse, 0x1, P1 ;  /* 0x0000001041577211 */ /* 0x080fe400008f0eff */
[----:B------:R-:W-:Y:S02]  /*0f20*/  LEA.HI.X.SX32 R85, R63, R16, 0x1, P3 ;  /* 0x000000103f557211 */ /* 0x000fe400018f0eff */
[----:B0-----:R-:W-:Y:S01]  /*0f30*/  IADD3 R82, P4, R61, R14, RZ ;  /* 0x0000000e3d527210 */ /* 0x001fe20007f9e0ff */
[----:B------:R0:W4:Y:S01]  /*0f40*/  @!P0 LDG.E.U8 R73, desc[UR12][R86.64] ;  /* 0x0000000c56498981 */ /* 0x000122000c1e1100 */
[----:B------:R-:W-:-:S02]  /*0f50*/  ISETP.GE.AND P1, PT, R6, UR9, PT ;  /* 0x0000000906007c0c */ /* 0x000fc4000bf26270 */
[----:B------:R-:W-:Y:S01]  /*0f60*/  ISETP.GE.AND P0, PT, R7, UR9, PT ;  /* 0x0000000907007c0c */ /* 0x000fe2000bf06270 */
[----:B------:R1:W5:Y:S01]  /*0f70*/  @!P2 LDG.E.U8 R75, desc[UR12][R84.64] ;  /* 0x0000000c544ba981 */ /* 0x000362000c1e1100 */
[----:B------:R-:W-:Y:S02]  /*0f80*/  ISETP.GE.AND P2, PT, R8, UR9, PT ;  /* 0x0000000908007c0c */ /* 0x000fe4000bf46270 */
[----:B------:R-:W-:Y:S02]  /*0f90*/  LEA.HI.X.SX32 R83, R61, R16, 0x1, P4 ;  /* 0x000000103d537211 */ /* 0x000fe400020f0eff */
[-C--:B------:R-:W-:Y:S02]  /*0fa0*/  IADD3 R88, P3, R59, R14.reuse, RZ ;  /* 0x0000000e3b587210 */ /* 0x080fe40007f7e0ff */
[----:B0-----:R-:W-:Y:S02]  /*0fb0*/  IADD3 R86, P4, R57, R14, RZ ;  /* 0x0000000e39567210 */ /* 0x001fe40007f9e0ff */
[----:B------:R-:W-:-:S02]  /*0fc0*/  PRMT R77, RZ, 0x7610, R77 ;  /* 0x00007610ff4d7816 */ /* 0x000fc4000000004d */
[----:B------:R-:W-:Y:S02]  /*0fd0*/  PRMT R52, RZ, 0x7610, R52 ;  /* 0x00007610ff347816 */ /* 0x000fe40000000034 */
[----:B------:R-:W-:Y:S02]  /*0fe0*/  PRMT R54, RZ, 0x7610, R54 ;  /* 0x00007610ff367816 */ /* 0x000fe40000000036 */
[-C--:B------:R-:W-:Y:S01]  /*0ff0*/  LEA.HI.X.SX32 R89, R59, R16.reuse, 0x1, P3 ;  /* 0x000000103b597211 */ /* 0x080fe200018f0eff */
[----:B------:R0:W5:Y:S01]  /*1000*/  @!P1 LDG.E.U8 R77, desc[UR12][R82.64] ;  /* 0x0000000c524d9981 */ /* 0x000162000c1e1100 */
[----:B------:R-:W-:Y:S02]  /*1010*/  LEA.HI.X.SX32 R87, R57, R16, 0x1, P4 ;  /* 0x0000001039577211 */ /* 0x000fe400020f0eff */
[----:B-1----:R-:W-:Y:S01]  /*1020*/  IADD3 R84, P3, R55, R14, RZ ;  /* 0x0000000e37547210 */ /* 0x002fe20007f7e0ff */
[----:B------:R1:W5:Y:S01]  /*1030*/  @!P0 LDG.E.U8 R52, desc[UR12][R88.64] ;  /* 0x0000000c58348981 */ /* 0x000362000c1e1100 */
[----:B------:R-:W-:-:S02]  /*1040*/  ISETP.GE.AND P1, PT, R9, UR9, PT ;  /* 0x0000000909007c0c */ /* 0x000fc4000bf26270 */
[----:B------:R-:W-:Y:S01]  /*1050*/  ISETP.GE.AND P0, PT, R18, UR9, PT ;  /* 0x0000000912007c0c */ /* 0x000fe2000bf06270 */
[----:B------:R1:W5:Y:S01]  /*1060*/  @!P2 LDG.E.U8 R54, desc[UR12][R86.64] ;  /* 0x0000000c5636a981 */ /* 0x000362000c1e1100 */
[----:B------:R-:W-:Y:S02]  /*1070*/  ISETP.GE.AND P2, PT, R19, UR9, PT ;  /* 0x0000000913007c0c */ /* 0x000fe4000bf46270 */
[----:B------:R-:W-:Y:S02]  /*1080*/  LEA.HI.X.SX32 R85, R55, R16, 0x1, P3 ;  /* 0x0000001037557211 */ /* 0x000fe400018f0eff */
[-C--:B0-----:R-:W-:Y:S02]  /*1090*/  IADD3 R82, P4, R53, R14.reuse, RZ ;  /* 0x0000000e35527210 */ /* 0x081fe40007f9e0ff */
[----:B-1----:R-:W-:Y:S02]  /*10a0*/  IADD3 R88, P3, R51, R14, RZ ;  /* 0x0000000e33587210 */ /* 0x002fe40007f7e0ff */
[----:B------:R-:W-:-:S02]  /*10b0*/  PRMT R56, RZ, 0x7610, R56 ;  /* 0x00007610ff387816 */ /* 0x000fc40000000038 */
[----:B------:R-:W-:Y:S02]  /*10c0*/  PRMT R58, RZ, 0x7610, R58 ;  /* 0x00007610ff3a7816 */ /* 0x000fe4000000003a */
[----:B------:R-:W-:Y:S02]  /*10d0*/  PRMT R60, RZ, 0x7610, R60 ;  /* 0x00007610ff3c7816 */ /* 0x000fe4000000003c */
[-C--:B------:R-:W-:Y:S01]  /*10e0*/  LEA.HI.X.SX32 R83, R53, R16.reuse, 0x1, P4 ;  /* 0x0000001035537211 */ /* 0x080fe200020f0eff */
[----:B------:R0:W5:Y:S01]  /*10f0*/  @!P1 LDG.E.U8 R56, desc[UR12][R84.64] ;  /* 0x0000000c54389981 */ /* 0x000162000c1e1100 */
[----:B------:R-:W-:Y:S02]  /*1100*/  LEA.HI.X.SX32 R89, R51, R16, 0x1, P3 ;  /* 0x0000001033597211 */ /* 0x000fe400018f0eff */
[----:B------:R-:W-:Y:S01]  /*1110*/  IADD3 R86, P4, R49, R14, RZ ;  /* 0x0000000e31567210 */ /* 0x000fe20007f9e0ff */
        /* <DEDUP_REMOVED lines=27> */
[----:B------:R-:W5:Y:S01]  /*12d0*/  @!P1 LDG.E.U8 R68, desc[UR12][R90.64] ;  /* 0x0000000c5a449981 */ /* 0x000f62000c1e1100 */
[----:B------:R-:W-:-:S03]  /*12e0*/  LEA.HI.X.SX32 R87, R39, R16, 0x1, P3 ;  /* 0x0000001027577211 */ /* 0x000fc600018f0eff */
[----:B------:R-:W5:Y:S04]  /*12f0*/  @!P0 LDG.E.U8 R70, desc[UR12][R88.64] ;  /* 0x0000000c58468981 */ /* 0x000f68000c1e1100 */
[----:B------:R-:W5:Y:S01]  /*1300*/  @!P2 LDG.E.U8 R72, desc[UR12][R86.64] ;  /* 0x0000000c5648a981 */ /* 0x000f62000c1e1100 */
[----:B------:R-:W-:Y:S01]  /*1310*/  BAR.SYNC.DEFER_BLOCKING 0x0 ;  /* 0x0000000000007b1d */ /* 0x000fe20000010000 */
[----:B------:R-:W-:Y:S02]  /*1320*/  ISETP.GE.AND P5, PT, R13, UR9, PT ;  /* 0x000000090d007c0c */ /* 0x000fe4000bfa6270 */
[-C--:B-1----:R-:W-:Y:S02]  /*1330*/  IADD3 R84, P1, R40, R15.reuse, RZ ;  /* 0x0000000f28547210 */ /* 0x082fe40007f3e0ff */
[----:B------:R-:W-:-:S02]  /*1340*/  IADD3 R82, P0, R38, R15, RZ ;  /* 0x0000000f26527210 */ /* 0x000fc40007f1e0ff */
[----:B------:R-:W-:Y:S01]  /*1350*/  PRMT R74, RZ, 0x7610, R74 ;  /* 0x00007610ff4a7816 */ /* 0x000fe2000000004a */
[--C-:B------:R-:W-:Y:S01]  /*1360*/  IMAD.X R85, R50, 0x1, R17.reuse, P1 ;  /* 0x0000000132557824 */ /* 0x100fe200008e0611 */
[----:B------:R-:W-:Y:S01]  /*1370*/  PRMT R76, RZ, 0x7610, R76 ;  /* 0x00007610ff4c7816 */ /* 0x000fe2000000004c */
[----:B------:R-:W-:-:S04]  /*1380*/  IMAD.X R83, R48, 0x1, R17, P0 ;  /* 0x0000000130537824 */ /* 0x000fc800000e0611 */
[----:B------:R-:W5:Y:S04]  /*1390*/  @!P5 LDG.E.U8 R74, desc[UR12][R84.64] ;  /* 0x0000000c544ad981 */ /* 0x000f68000c1e1100 */
[----:B------:R-:W5:Y:S01]  /*13a0*/  @!P5 LDG.E.U8 R76, desc[UR12][R82.64] ;  /* 0x0000000c524cd981 */ /* 0x000f62000c1e1100 */
[----:B------:R-:W-:-:S04]  /*13b0*/  USHF.L.U32 UR4, UR10, 0x5, URZ ;  /* 0x000000050a047899 */ /* 0x000fc8000800063f */
[----:B------:R-:W-:-:S04]  /*13c0*/  ULOP3.LUT UR4, UR4, 0x80, URZ, 0xc0, !UPT ;  /* 0x0000008004047892 */ /* 0x000fc8000f8ec03f */
[----:B------:R-:W-:-:S04]  /*13d0*/  ULEA.HI UR4, UR8, UR4, URZ, 0x1c ;  /* 0x0000000408047291 */ /* 0x000fc8000f8fe03f */
[----:B------:R-:W-:Y:S01]  /*13e0*/  ULOP3.LUT UR4, UR4, 0x3fff, URZ, 0xc0, !UPT ;  /* 0x00003fff04047892 */ /* 0x000fe2000f8ec03f */
[----:B------:R-:W-:Y:S01]  /*13f0*/  UMOV UR7, 0xc0000010 ;  /* 0xc000001000077882 */ /* 0x000fe20000000000 */
[----:B------:R-:W-:Y:S01]  /*1400*/  UMOV UR5, 0xc0000010 ;  /* 0xc000001000057882 */ /* 0x000fe20000000000 */
[----:B------:R-:W-:-:S05]  /*1410*/  VIADD R42, R42, 0xffffffff ;  /* 0xffffffff2a2a7836 */ /* 0x000fca0000000000 */
[----:B------:R-:W-:Y:S01]  /*1420*/  ISETP.NE.U32.AND P0, PT, R42, RZ, PT ;  /* 0x000000ff2a00720c */ /* 0x000fe20003f05070 */
[----:B------:R-:W-:Y:S01]  /*1430*/  UIADD3 UR9, UR9, -0x20, URZ ;  /* 0xffffffe009097890 */ /* 0x000fe2000fffe03f */
[C---:B------:R-:W-:Y:S02]  /*1440*/  IADD3 R15, P1, R34.reuse, R15, RZ ;  /* 0x0000000f220f7210 */ /* 0x040fe40007f3e0ff */
[C---:B------:R-:W-:Y:S02]  /*1450*/  IADD3 R14, P2, R35.reuse, R14, RZ ;  /* 0x0000000e230e7210 */ /* 0x040fe40007f5e0ff */
[----:B------:R-:W-:Y:S02]  /*1460*/  LEA.HI.X.SX32 R17, R34, R17, 0x1, P1 ;  /* 0x0000001122117211 */ /* 0x000fe400008f0eff */
[----:B------:R-:W-:Y:S01]  /*1470*/  LEA.HI.X.SX32 R16, R35, R16, 0x1, P2 ;  /* 0x0000001023107211 */ /* 0x000fe200010f0eff */
[----:B--2---:R0:W-:Y:S04]  /*1480*/  STS.U8 [R36+UR8], R69 ;  /* 0x0000004524007988 */ /* 0x0041e80008000008 */
[----:B---3--:R0:W-:Y:S04]  /*1490*/  STS.U8 [R36+UR8+0x2], R71 ;  /* 0x0000024724007988 */ /* 0x0081e80008000008 */
[----:B----4-:R0:W-:Y:S04]  /*14a0*/  STS.U8 [R36+UR8+0x4], R73 ;  /* 0x0000044924007988 */ /* 0x0101e80008000008 */
[----:B-----5:R0:W-:Y:S04]  /*14b0*/  STS.U8 [R36+UR8+0x6], R75 ;  /* 0x0000064b24007988 */ /* 0x0201e80008000008 */
[----:B------:R0:W-:Y:S04]  /*14c0*/  STS.U8 [R36+UR8+0x8], R77 ;  /* 0x0000084d24007988 */ /* 0x0001e80008000008 */
[----:B------:R0:W-:Y:S04]  /*14d0*/  STS.U8 [R36+UR8+0xa], R52 ;  /* 0x00000a3424007988 */ /* 0x0001e80008000008 */
[----:B------:R0:W-:Y:S04]  /*14e0*/  STS.U8 [R36+UR8+0xc], R54 ;  /* 0x00000c3624007988 */ /* 0x0001e80008000008 */
[----:B------:R0:W-:Y:S04]  /*14f0*/  STS.U8 [R36+UR8+0xe], R56 ;  /* 0x00000e3824007988 */ /* 0x0001e80008000008 */
[----:B------:R0:W-:Y:S04]  /*1500*/  STS.U8 [R46+UR8], R58 ;  /* 0x0000003a2e007988 */ /* 0x0001e80008000008 */
[----:B------:R0:W-:Y:S04]  /*1510*/  STS.U8 [R46+UR8+0x2], R60 ;  /* 0x0000023c2e007988 */ /* 0x0001e80008000008 */
[----:B------:R0:W-:Y:S04]  /*1520*/  STS.U8 [R46+UR8+0x4], R62 ;  /* 0x0000043e2e007988 */ /* 0x0001e80008000008 */
[----:B------:R0:W-:Y:S04]  /*1530*/  STS.U8 [R46+UR8+0x6], R64 ;  /* 0x000006402e007988 */ /* 0x0001e80008000008 */
[----:B------:R0:W-:Y:S04]  /*1540*/  STS.U8 [R46+UR8+0x8], R66 ;  /* 0x000008422e007988 */ /* 0x0001e80008000008 */
[----:B------:R0:W-:Y:S04]  /*1550*/  STS.U8 [R46+UR8+0xa], R68 ;  /* 0x00000a442e007988 */ /* 0x0001e80008000008 */
[----:B------:R0:W-:Y:S04]  /*1560*/  STS.U8 [R46+UR8+0xc], R70 ;  /* 0x00000c462e007988 */ /* 0x0001e80008000008 */
[----:B------:R0:W-:Y:S04]  /*1570*/  STS.U8 [R46+UR8+0xe], R72 ;  /* 0x00000e482e007988 */ /* 0x0001e80008000008 */
[----:B------:R0:W-:Y:S04]  /*1580*/  STS.U8 [R44+UR8+0x1000], R74 ;  /* 0x0010004a2c007988 */ /* 0x0001e80008000008 */
[----:B------:R0:W-:Y:S01]  /*1590*/  STS.U8 [R44+UR8+0x1100], R76 ;  /* 0x0011004c2c007988 */ /* 0x0001e20008000008 */
[----:B------:R1:W-:Y:S06]  /*15a0*/  MEMBAR.ALL.CTA ;  /* 0x0000000000007992 */ /* 0x0003ec0000008000 */
[----:B-1----:R-:W1:Y:S02]  /*15b0*/  FENCE.VIEW.ASYNC.S ;  /* 0x00000000000073c6 */ /* 0x002e640000000000 */
[----:B-1----:R-:W-:Y:S06]  /*15c0*/  BAR.SYNC.DEFER_BLOCKING 0x0 ;  /* 0x0000000000007b1d */ /* 0x002fec0000010000 */
[----:B------:R-:W-:-:S06]  /*15d0*/  WARPGROUP.ARRIVE ;  /* 0x00000000000079c5 */ /* 0x000fcc0000000000 */
[----:B------:R-:W-:Y:S03]  /*15e0*/  QGMMA.64x16x32.F32.E4M3.E4M3 R24, gdesc[UR4], R24, gsb0 ;  /* 0x00200000041879f3 */ /* 0x000fe60008000818 */
[----:B------:R-:W-:Y:S02]  /*15f0*/  WARPGROUP.DEPBAR.LE gsb0, 0x0 ;  /* 0x00008000000079c5 */ /* 0x000fe40000010000 */
[----:B------:R-:W-:Y:S05]  /*1600*/  @P0 BRA `(.L_x_2) ;  /* 0xfffffff800000947 */ /* 0x000fea000383ffff */
.L_x_1:
[----:B------:R-:W-:Y:S01]  /*1610*/  IMAD.SHL.U32 R3, R80, 0x2, RZ ;  /* 0x0000000250037824 */ /* 0x000fe200078e00ff */
[----:B------:R-:W-:Y:S01]  /*1620*/  F2FP.SATFINITE.E4M3.F32.PACK_AB_MERGE_C R24, R25, R24, RZ ;  /* 0x000000181918723e */ /* 0x000fe200048070ff */
[----:B------:R-:W-:Y:S01]  /*1630*/  BAR.SYNC.DEFER_BLOCKING 0x0 ;  /* 0x0000000000007b1d */ /* 0x000fe20000010000 */
[----:B------:R-:W-:Y:S02]  /*1640*/  F2FP.SATFINITE.E4M3.F32.PACK_AB_MERGE_C R28, R29, R28, RZ ;  /* 0x0000001c1d1c723e */ /* 0x000fe400048070ff */
[----:B------:R-:W-:Y:S02]  /*1650*/  F2FP.SATFINITE.E4M3.F32.PACK_AB_MERGE_C R26, R27, R26, RZ ;  /* 0x0000001a1b1a723e */ /* 0x000fe400048070ff */
[----:B------:R-:W-:Y:S01]  /*1660*/  F2FP.SATFINITE.E4M3.F32.PACK_AB_MERGE_C R30, R31, R30, RZ ;  /* 0x0000001e1f1e723e */ /* 0x000fe200048070ff */
[----:B------:R-:W-:Y:S01]  /*1670*/  ULDC UR4, c[0x0][0x244] ;  /* 0x0000910000047ab9 */ /* 0x000fe20000000800 */
[----:B------:R-:W-:Y:S01]  /*1680*/  LOP3.LUT R7, R3, 0x460, R12, 0x78, !PT ;  /* 0x0000046003077812 */ /* 0x000fe200078e780c */
[----:B------:R-:W-:Y:S01]  /*1690*/  IMAD.SHL.U32 R3, R2, 0x40, RZ ;  /* 0x0000004002037824 */ /* 0x000fe200078e00ff */
[----:B------:R-:W-:Y:S01]  /*16a0*/  LOP3.LUT R24, R24, 0xffff, RZ, 0xc0, !PT ;  /* 0x0000ffff18187812 */ /* 0x000fe200078ec0ff */
[----:B------:R-:W-:Y:S01]  /*16b0*/  ULDC.64 UR6, c[0x0][0x228] ;  /* 0x00008a0000067ab9 */ /* 0x000fe20000000a00 */
[----:B------:R-:W-:-:S02]  /*16c0*/  LOP3.LUT R5, R28, 0xffff, RZ, 0xc0, !PT ;  /* 0x0000ffff1c057812 */ /* 0x000fc400078ec0ff */
[----:B------:R-:W-:Y:S02]  /*16d0*/  LOP3.LUT R26, R26, 0xffff, RZ, 0xc0, !PT ;  /* 0x0000ffff1a1a7812 */ /* 0x000fe400078ec0ff */
[----:B------:R-:W-:Y:S02]  /*16e0*/  LOP3.LUT R13, R30, 0xffff, RZ, 0xc0, !PT ;  /* 0x0000ffff1e0d7812 */ /* 0x000fe400078ec0ff */
[----:B------:R-:W-:Y:S02]  /*16f0*/  LOP3.LUT R14, R3, 0x600, RZ, 0xc0, !PT ;  /* 0x00000600030e7812 */ /* 0x000fe400078ec0ff */
[--C-:B------:R-:W-:Y:S02]  /*1700*/  PRMT R8, R24, 0x3340, R5.reuse ;  /* 0x0000334018087816 */ /* 0x100fe40000000005 */
[----:B------:R-:W-:Y:S01]  /*1710*/  SHF.R.U32.HI R3, RZ, 0x8, R24 ;  /* 0x00000008ff037819 */ /* 0x000fe20000011618 */
[----:B------:R-:W-:Y:S01]  /*1720*/  IMAD R79, R79, 0x4, R14 ;  /* 0x000000044f4f7824 */ /* 0x000fe200078e020e */
[----:B------:R-:W-:-:S02]  /*1730*/  SHF.R.U32.HI R5, RZ, 0x8, R5 ;  /* 0x00000008ff057819 */ /* 0x000fc40000011605 */
[----:B------:R-:W-:Y:S02]  /*1740*/  SHF.R.U32.HI R4, RZ, 0x8, R26 ;  /* 0x00000008ff047819 */ /* 0x000fe4000001161a */
[----:B------:R-:W-:Y:S02]  /*1750*/  SHF.R.U32.HI R6, RZ, 0x8, R13 ;  /* 0x00000008ff067819 */ /* 0x000fe4000001160d */
[----:B------:R-:W-:Y:S02]  /*1760*/  LOP3.LUT R12, R3, 0xffff, RZ, 0xc0, !PT ;  /* 0x0000ffff030c7812 */ /* 0x000fe400078ec0ff */
[----:B------:R-:W-:Y:S02]  /*1770*/  LOP3.LUT R5, R5, 0xffff, RZ, 0xc0, !PT ;  /* 0x0000ffff05057812 */ /* 0x000fe400078ec0ff */
[----:B------:R-:W-:Y:S02]  /*1780*/  LOP3.LUT R9, R4, 0xffff, RZ, 0xc0, !PT ;  /* 0x0000ffff04097812 */ /* 0x000fe400078ec0ff */
[----:B------:R-:W-:-:S02]  /*1790*/  LOP3.LUT R6, R6, 0xffff, RZ, 0xc0, !PT ;  /* 0x0000ffff06067812 */ /* 0x000fc400078ec0ff */
[----:B------:R-:W-:Y:S02]  /*17a0*/  PRMT R3, R26, 0x3340, R13 ;  /* 0x000033401a037816 */ /* 0x000fe4000000000d */
[----:B------:R-:W-:Y:S02]  /*17b0*/  PRMT R5, R12, 0x3340, R5 ;  /* 0x000033400c057816 */ /* 0x000fe40000000005 */
[----:B------:R-:W-:Y:S02]  /*17c0*/  PRMT R6, R9, 0x3340, R6 ;  /* 0x0000334009067816 */ /* 0x000fe40000000006 */
[----:B------:R-:W-:Y:S01]  /*17d0*/  LOP3.LUT R7, R7, 0x1c, R2, 0xf8, !PT ;  /* 0x0000001c07077812 */ /* 0x000fe200078ef802 */
[----:B------:R-:W-:Y:S01]  /*17e0*/  IMAD R2, R10, UR4, RZ ;  /* 0x000000040a027c24 */ /* 0x000fe2000f8e02ff */
[----:B------:R-:W-:Y:S01]  /*17f0*/  PRMT R8, R8, 0x5410, R5 ;  /* 0x0000541008087816 */ /* 0x000fe20000000005 */
[----:B------:R-:W-:Y:S01]  /*1800*/  ULDC.64 UR4, c[0x0][0x220] ;  /* 0x0000880000047ab9 */ /* 0x000fe20000000a00 */
[----:B------:R-:W-:-:S02]  /*1810*/  PRMT R6, R3, 0x5410, R6 ;  /* 0x0000541003067816 */ /* 0x000fc40000000006 */
[----:B------:R-:W-:Y:S01]  /*1820*/  LOP3.LUT R3, R7, 0x20, RZ, 0x3c, !PT ;  /* 0x0000002007037812 */ /* 0x000fe200078e3cff */
[----:B------:R1:W-:Y:S01]  /*1830*/  STS [R7+UR8], R8 ;  /* 0x0000000807007988 */ /* 0x0003e20008000808 */
[----:B------:R-:W-:Y:S02]  /*1840*/  LEA.HI R79, R78, R79, RZ, 0x1a ;  /* 0x0000004f4e4f7211 */ /* 0x000fe400078fd0ff */
[----:B------:R-:W-:Y:S01]  /*1850*/  IADD3 R19, P1, R2, UR4, RZ ;  /* 0x0000000402137c10 */ /* 0x000fe2000ff3e0ff */
[----:B------:R2:W-:Y:S01]  /*1860*/  STS [R3+UR8+0x200], R6 ;  /* 0x0002000603007988 */ /* 0x0005e20008000808 */
[----:B------:R-:W-:Y:S01]  /*1870*/  LOP3.LUT R4, R79, 0x20, RZ, 0x3c, !PT ;  /* 0x000000204f047812 */ /* 0x000fe200078e3cff */
[----:B------:R-:W-:Y:S01]  /*1880*/  ULDC UR4, c[0x0][0x248] ;  /* 0x0000920000047ab9 */ /* 0x000fe20000000800 */
[----:B------:R-:W-:Y:S01]  /*1890*/  ISETP.GE.AND P0, PT, R10, UR6, PT ;  /* 0x000000060a007c0c */ /* 0x000fe2000bf06270 */
[----:B------:R-:W-:Y:S01]  /*18a0*/  BAR.SYNC.DEFER_BLOCKING 0x0 ;  /* 0x0000000000007b1d */ /* 0x000fe20000010000 */
[----:B------:R-:W-:-:S02]  /*18b0*/  LEA.HI.X.SX32 R20, R2, UR5, 0x1, P1 ;  /* 0x0000000502147c11 */ /* 0x000fc400088f0eff */
[----:B-1----:R-:W-:Y:S02]  /*18c0*/  LOP3.LUT R8, R79, 0x40, RZ, 0x3c, !PT ;  /* 0x000000404f087812 */ /* 0x002fe400078e3cff */
[C-C-:B------:R-:W-:Y:S02]  /*18d0*/  LOP3.LUT R2, R11.reuse, 0x2, R0.reuse, 0xfe, !PT ;  /* 0x000000020b027812 */ /* 0x140fe400078efe00 */
[----:B--2---:R-:W-:Y:S02]  /*18e0*/  LOP3.LUT R3, R11, R0, RZ, 0xfc, !PT ;  /* 0x000000000b037212 */ /* 0x004fe400078efcff */
[C---:B------:R-:W-:Y:S01]  /*18f0*/  ISETP.LT.AND P4, PT, R2.reuse, UR7, !P0 ;  /* 0x0000000702007c0c */ /* 0x040fe2000c781270 */
[----:B------:R-:W-:Y:S01]  /*1900*/  IMAD R5, R2, UR4, RZ ;  /* 0x0000000402057c24 */ /* 0x000fe2000f8e02ff */
[C---:B------:R-:W-:Y:S01]  /*1910*/  ISETP.LT.AND P1, PT, R3.reuse, UR7, !P0 ;  /* 0x0000000703007c0c */ /* 0x040fe2000c721270 */
[----:B------:R-:W-:Y:S01]  /*1920*/  IMAD R3, R3, UR4, RZ ;  /* 0x0000000403037c24 */ /* 0x000fe2000f8e02ff */
[----:B------:R-:W-:-:S02]  /*1930*/  LOP3.LUT R13, R11, 0xe, R0, 0xfe, !PT ;  /* 0x0000000e0b0d7812 */ /* 0x000fc400078efe00 */
[C-C-:B------:R-:W-:Y:S02]  /*1940*/  LOP3.LUT R22, R11.reuse, 0xc, R0.reuse, 0xfe, !PT ;  /* 0x0000000c0b167812 */ /* 0x140fe400078efe00 */
[--C-:B------:R-:W-:Y:S02]  /*1950*/  LOP3.LUT R9, R11, 0xa, R0.reuse, 0xfe, !PT ;  /* 0x0000000a0b097812 */ /* 0x100fe400078efe00 */
[-C--:B------:R-:W-:Y:S01]  /*1960*/  IADD3 R2, P2, R3, R19.reuse, RZ ;  /* 0x0000001303027210 */ /* 0x080fe20007f5e0ff */
[----:B------:R-:W-:Y:S01]  /*1970*/  IMAD R14, R22, UR4, RZ ;  /* 0x00000004160e7c24 */ /* 0x000fe2000f8e02ff */
[--C-:B------:R-:W-:Y:S01]  /*1980*/  LOP3.LUT R6, R11, 0x8, R0.reuse, 0xfe, !PT ;  /* 0x000000080b067812 */ /* 0x100fe200078efe00 */
[----:B------:R-:W-:Y:S01]  /*1990*/  IMAD R12, R9, UR4, RZ ;  /* 0x00000004090c7c24 */ /* 0x000fe2000f8e02ff */
[C-C-:B------:R-:W-:Y:S01]  /*19a0*/  LOP3.LUT R7, R11.reuse, 0x6, R0.reuse, 0xfe, !PT ;  /* 0x000000060b077812 */ /* 0x140fe200078efe00 */
[----:B------:R1:W2:Y:S01]  /*19b0*/  LDS.U16 R16, [R79+UR8] ;  /* 0x000000084f107984 */ /* 0x0002a20008000400 */
[----:B------:R-:W-:Y:S01]  /*19c0*/  LOP3.LUT R0, R11, 0x4, R0, 0xfe, !PT ;  /* 0x000000040b007812 */ /* 0x000fe200078efe00 */
[----:B------:R-:W-:Y:S01]  /*19d0*/  IMAD R11, R6, UR4, RZ ;  /* 0x00000004060b7c24 */ /* 0x000fe2000f8e02ff */
[----:B------:R-:W-:Y:S01]  /*19e0*/  LEA.HI.X.SX32 R3, R3, R20, 0x1, P2 ;  /* 0x0000001403037211 */ /* 0x000fe200010f0eff */
[----:B------:R3:W4:Y:S01]  /*19f0*/  LDS.U16 R18, [R4+UR8] ;  /* 0x0000000804127984 */ /* 0x0007220008000400 */
[C---:B------:R-:W-:Y:S01]  /*1a00*/  ISETP.LT.AND P5, PT, R0.reuse, UR7, !P0 ;  /* 0x0000000700007c0c */ /* 0x040fe2000c7a1270 */
[----:B------:R-:W-:Y:S01]  /*1a10*/  IMAD R10, R7, UR4, RZ ;  /* 0x00000004070a7c24 */ /* 0x000fe2000f8e02ff */
[----:B-1----:R-:W-:Y:S01]  /*1a20*/  LOP3.LUT R79, R79, 0x60, RZ, 0x3c, !PT ;  /* 0x000000604f4f7812 */ /* 0x002fe200078e3cff */
[----:B------:R1:W-:Y:S01]  /*1a30*/  LDS.U16 R21, [R8+UR8] ;  /* 0x0000000808157984 */ /* 0x0003e20008000400 */
[----:B------:R-:W-:Y:S01]  /*1a40*/  IMAD R0, R0, UR4, RZ ;  /* 0x0000000400007c24 */ /* 0x000fe2000f8e02ff */
[----:B---3--:R-:W-:-:S03]  /*1a50*/  IADD3 R4, P3, R5, R19, RZ ;  /* 0x0000001305047210 */ /* 0x008fc60007f7e0ff */
[----:B------:R-:W3:Y:S01]  /*1a60*/  LDS.U16 R79, [R79+UR8] ;  /* 0x000000084f4f7984 */ /* 0x000ee20008000400 */
[----:B------:R-:W-:Y:S02]  /*1a70*/  LEA.HI.X.SX32 R5, R5, R20, 0x1, P3 ;  /* 0x0000001405057211 */ /* 0x000fe400018f0eff */
[----:B------:R-:W-:Y:S02]  /*1a80*/  ISETP.LT.AND P3, PT, R6, UR7, !P0 ;  /* 0x0000000706007c0c */ /* 0x000fe4000c761270 */
[----:B------:R-:W-:Y:S02]  /*1a90*/  IADD3 R6, P6, R0, R19, RZ ;  /* 0x0000001300067210 */ /* 0x000fe40007fde0ff */
[----:B--2---:R-:W-:Y:S02]  /*1aa0*/  PRMT R15, R16, 0x7770, RZ ;  /* 0x00007770100f7816 */ /* 0x004fe400000000ff */
[----:B----4-:R-:W-:-:S03]  /*1ab0*/  PRMT R17, R18, 0x7770, RZ ;  /* 0x0000777012117816 */ /* 0x010fc600000000ff */
[----:B------:R2:W-:Y:S04]  /*1ac0*/  @P1 STG.E.U8 desc[UR12][R2.64], R15 ;  /* 0x0000000f02001986 */ /* 0x0005e8000c10110c */
[----:B------:R4:W-:Y:S01]  /*1ad0*/  @P4 STG.E.U8 desc[UR12][R4.64], R17 ;  /* 0x0000001104004986 */ /* 0x0009e2000c10110c */
[----:B------:R-:W-:Y:S02]  /*1ae0*/  ISETP.LT.AND P4, PT, R7, UR7, !P0 ;  /* 0x0000000707007c0c */ /* 0x000fe4000c781270 */
[----:B------:R-:W-:Y:S02]  /*1af0*/  LEA.HI.X.SX32 R7, R0, R20, 0x1, P6 ;  /* 0x0000001400077211 */ /* 0x000fe400030f0eff */
[-C--:B-1----:R-:W-:Y:S02]  /*1b00*/  IADD3 R8, P6, R12, R19.reuse, RZ ;  /* 0x000000130c087210 */ /* 0x082fe40007fde0ff */
[----:B---3--:R-:W-:Y:S01]  /*1b10*/  PRMT R23, R79, 0x7770, RZ ;  /* 0x000077704f177816 */ /* 0x008fe200000000ff */
[----:B--2---:R-:W-:Y:S01]  /*1b20*/  IMAD R15, R13, UR4, RZ ;  /* 0x000000040d0f7c24 */ /* 0x004fe2000f8e02ff */
[----:B------:R-:W-:-:S02]  /*1b30*/  IADD3 R2, P1, R10, R19, RZ ;  /* 0x000000130a027210 */ /* 0x000fc40007f3e0ff */
[CC--:B----4-:R-:W-:Y:S02]  /*1b40*/  IADD3 R4, P2, R11.reuse, R19.reuse, RZ ;  /* 0x000000130b047210 */ /* 0x0d0fe40007f5e0ff */
[-C--:B------:R-:W-:Y:S02]  /*1b50*/  LEA.HI.X.SX32 R3, R10, R20.reuse, 0x1, P1 ;  /* 0x000000140a037211 */ /* 0x080fe400008f0eff */
[C---:B------:R-:W-:Y:S02]  /*1b60*/  IADD3 R10, P1, R14.reuse, R19, RZ ;  /* 0x000000130e0a7210 */ /* 0x040fe40007f3e0ff */
[-C--:B------:R-:W-:Y:S02]  /*1b70*/  LEA.HI.X.SX32 R5, R11, R20.reuse, 0x1, P2 ;  /* 0x000000140b057211 */ /* 0x080fe400010f0eff */
[----:B------:R-:W-:Y:S02]  /*1b80*/  ISETP.LT.AND P2, PT, R9, UR7, !P0 ;  /* 0x0000000709007c0c */ /* 0x000fe4000c741270 */
[----:B------:R-:W-:-:S02]  /*1b90*/  LEA.HI.X.SX32 R11, R14, R20, 0x1, P1 ;  /* 0x000000140e0b7211 */ /* 0x000fc400008f0eff */
[-C--:B------:R-:W-:Y:S02]  /*1ba0*/  LEA.HI.X.SX32 R9, R12, R20.reuse, 0x1, P6 ;  /* 0x000000140c097211 */ /* 0x080fe400030f0eff */
[----:B------:R-:W-:Y:S02]  /*1bb0*/  ISETP.LT.AND P1, PT, R22, UR7, !P0 ;  /* 0x0000000716007c0c */ /* 0x000fe4000c721270 */
[----:B------:R-:W-:Y:S02]  /*1bc0*/  IADD3 R12, P6, R15, R19, RZ ;  /* 0x000000130f0c7210 */ /* 0x000fe40007fde0ff */
[----:B------:R-:W-:Y:S02]  /*1bd0*/  ISETP.LT.AND P0, PT, R13, UR7, !P0 ;  /* 0x000000070d007c0c */ /* 0x000fe4000c701270 */
[----:B------:R-:W-:Y:S02]  /*1be0*/  PRMT R19, R21, 0x7770, RZ ;  /* 0x0000777015137816 */ /* 0x000fe400000000ff */
[----:B------:R-:W-:-:S02]  /*1bf0*/  LEA.HI.X.SX32 R13, R15, R20, 0x1, P6 ;  /* 0x000000140f0d7211 */ /* 0x000fc400030f0eff */
[----:B------:R-:W-:Y:S01]  /*1c00*/  PRMT R15, R16, 0x7771, RZ ;  /* 0x00007771100f7816 */ /* 0x000fe200000000ff */
[----:B------:R1:W-:Y:S01]  /*1c10*/  @P5 STG.E.U8 desc[UR12][R6.64], R19 ;  /* 0x0000001306005986 */ /* 0x0003e2000c10110c */
[----:B------:R-:W-:Y:S02]  /*1c20*/  PRMT R17, R18, 0x7771, RZ ;  /* 0x0000777112117816 */ /* 0x000fe400000000ff */
[----:B------:R-:W-:Y:S01]  /*1c30*/  PRMT R21, R21, 0x7771, RZ ;  /* 0x0000777115157816 */ /* 0x000fe200000000ff */
[----:B------:R1:W-:Y:S04]  /*1c40*/  @P4 STG.E.U8 desc[UR12][R2.64], R23 ;  /* 0x0000001702004986 */ /* 0x0003e8000c10110c */
[----:B------:R1:W-:Y:S04]  /*1c50*/  @P3 STG.E.U8 desc[UR12][R4.64], R15 ;  /* 0x0000000f04003986 */ /* 0x0003e8000c10110c */
[----:B------:R1:W-:Y:S04]  /*1c60*/  @P2 STG.E.U8 desc[UR12][R8.64], R17 ;  /* 0x0000001108002986 */ /* 0x0003e8000c10110c */
[----:B------:R1:W-:Y:S01]  /*1c70*/  @P1 STG.E.U8 desc[UR12][R10.64], R21 ;  /* 0x000000150a001986 */ /* 0x0003e2000c10110c */
[----:B------:R-:W-:Y:S05]  /*1c80*/  @!P0 EXIT ;  /* 0x000000000000894d */ /* 0x000fea0003800000 */
[----:B-1----:R-:W-:-:S05]  /*1c90*/  PRMT R3, R79, 0x7771, RZ ;  /* 0x000077714f037816 */ /* 0x002fca00000000ff */
[----:B------:R-:W-:Y:S01]  /*1ca0*/  STG.E.U8 desc[UR12][R12.64], R3 ;  /* 0x000000030c007986 */ /* 0x000fe2000c10110c */
[----:B------:R-:W-:Y:S05]  /*1cb0*/  EXIT ;  /* 0x000000000000794d */ /* 0x000fea0003800000 */
.L_x_3:
[----:B------:R-:W-:-:S00]  /*1cc0*/  BRA `(.L_x_3) ;  /* 0xfffffffc00fc7947 */ /* 0x000fc0000383ffff */
[----:B------:R-:W-:-:S00]  /*1cd0*/  NOP ;  /* 0x0000000000007918 */ /* 0x000fc00000000000 */
        /* <DEDUP_REMOVED lines=10> */
.L_x_4:


//--------------------- .nv.shared.matmul_kernel  --------------------------
	.section	.nv.shared.matmul_kernel,"aw",@nobits
	.sectionflags	@""
	.align	16
	.zero		1024


//--------------------- .nv.shared.reserved.0     --------------------------
	.section	.nv.shared.reserved.0,"aw",@nobits
	.weak		__nv_reservedSMEM_offset_0_alias
	.size		__nv_reservedSMEM_offset_0_alias, 0, 0
	.other		__nv_reservedSMEM_offset_0_alias,@"STO_CUDA_RESERVED_SHARED STV_DEFAULT"
__nv_reservedSMEM_offset_0_alias:
	.zero		0


//--------------------- .nv.constant0.matmul_kernel --------------------------
	.section	.nv.constant0.matmul_kernel,"a",@progbits
	.sectionflags	@""
	.align	4
.nv.constant0.matmul_kernel:
	.zero		608


//--------------------- SYMBOLS --------------------------

	.type		.nv.reservedSmem.offset0,@object
	.size		.nv.reservedSmem.offset0,0x4
